// auto-generated by cutlass_sweep.gemm — config: {"arch": "sm_100", "cluster_m": 2, "cluster_n": 2, "dtype": "bf16", "stages": 3, "tile_k": 32, "tile_m": 128, "tile_n": 256}
#include "cutlass/cutlass.h"
#include "cutlass/gemm/collective/collective_builder.hpp"
#include "cutlass/gemm/device/gemm_universal_adapter.h"
#include "cutlass/gemm/kernel/gemm_universal.hpp"
#include "cutlass/epilogue/collective/collective_builder.hpp"

using ElemA = cutlass::bfloat16_t;
using ElemB = cutlass::bfloat16_t;
using ElemCD = cutlass::bfloat16_t;
using Acc  = float;
using TileShape    = cute::Shape<cute::_128, cute::_256, cute::_32>;
using ClusterShape = cute::Shape<cute::_2, cute::_2, cute::_1>;

using CollectiveEpilogue = typename cutlass::epilogue::collective::CollectiveBuilder<
    cutlass::arch::Sm100, cutlass::arch::OpClassTensorOp,
    TileShape, ClusterShape,
    cutlass::epilogue::collective::EpilogueTileAuto,
    Acc, Acc,
    ElemCD, cutlass::layout::RowMajor, 128 / cutlass::sizeof_bits<ElemCD>::value,
    ElemCD, cutlass::layout::RowMajor, 128 / cutlass::sizeof_bits<ElemCD>::value,
    cutlass::epilogue::collective::EpilogueScheduleAuto
  >::CollectiveOp;

using CollectiveMainloop = typename cutlass::gemm::collective::CollectiveBuilder<
    cutlass::arch::Sm100, cutlass::arch::OpClassTensorOp,
    ElemA, cutlass::layout::RowMajor, 128 / cutlass::sizeof_bits<ElemA>::value,
    ElemB, cutlass::layout::ColumnMajor, 128 / cutlass::sizeof_bits<ElemB>::value,
    Acc,
    TileShape, ClusterShape,
    cutlass::gemm::collective::StageCount<3>,
    cutlass::gemm::collective::KernelScheduleAuto
  >::CollectiveOp;

using GemmKernel = cutlass::gemm::kernel::GemmUniversal<
    cute::Shape<int,int,int,int>,
    CollectiveMainloop,
    CollectiveEpilogue
>;
using Gemm = cutlass::gemm::device::GemmUniversalAdapter<GemmKernel>;

// Force the device kernel symbol into the cubin without needing a host main.
auto* _anchor = &cutlass::device_kernel<GemmKernel>;


// ===== COMPILED SASS (sm_100a) =====

	.target	sm_100a

	.elftype	@"ET_EXEC"


//--------------------- .note.nv.tkinfo           --------------------------
	.section	.note.nv.tkinfo,"",@"SHT_NOTE"
	.sectionflags	@"SHF_NOTE_NV_TKINFO"
	.tkinfo
        /*0018*/ 	.word	0x00000002
        /*0030*/ 	.string	""
        /*0030*/ 	.string	"ptxas"
        /*0030*/ 	.string	"Cuda compilation tools, release 13.0, V13.0.88"
        /*0030*/ 	.string	"Build cuda_13.0.r13.0/compiler.36424714_0"
        /*0030*/ 	.string	"-arch sm_100a -m 64 "



//--------------------- .note.nv.cuinfo           --------------------------
	.section	.note.nv.cuinfo,"",@"SHT_NOTE"
	.sectionflags	@"SHF_NOTE_NV_CUINFO"
        /*0018*/ 	.short	0x0002
        /*001a*/ 	.short	0x0064
        /*001c*/ 	.short	0x0082
	.zero		2


//--------------------- .nv.info                  --------------------------
	.section	.nv.info,"",@"SHT_CUDA_INFO"
	.align	4


	//----- nvinfo : EIATTR_REGCOUNT
	.align		4
        /*0000*/ 	.byte	0x04, 0x2f
        /*0002*/ 	.short	(.L_19 - .L_18)
	.align		4
.L_18:
        /*0004*/ 	.word	index@(_ZN7cutlass13device_kernelINS_4gemm6kernel13GemmUniversalIN4cute5tupleIJiiiiEEENS1_10collective13CollectiveMmaINS1_35MainloopSm100TmaUmmaWarpSpecializedILi3ELi2ELi4ENS5_IJNS4_1CILi2EEESB_NSA_ILi1EEEEEEEENS5_IJNSA_ILi128EEENSA_ILi256EEENSA_ILi32EEEEEENS_10bfloat16_tENS5_IJlSC_lEEESJ_SK_NS4_8TiledMMAINS4_8MMA_AtomIJNS4_26SM100_MMA_F16BF16_2x1SM_SSISJ_SJ_fLi128ELi256ELNS4_4UMMA5MajorE0ELSP_0ELNSO_7ScaleInE0ELSQ_0EEEEEENS4_6LayoutINS5_IJSC_SC_SC_EEENS5_IJNSA_ILi0EEESV_SV_EEEEENS5_IJNS4_10UnderscoreESY_SY_EEEEENS4_28SM100_TMA_2SM_LOAD_MULTICASTENS4_14ComposedLayoutINS4_7SwizzleILi2ELi4ELi3EEENS4_18smem_ptr_flag_bitsILi16EEENST_INS5_IJNSA_ILi8EEESH_EEENS5_IJSH_SC_EEEEEEEvNS4_8identityENS4_18SM100_TMA_2SM_LOADES1B_vS1C_EENS_8epilogue10collective18CollectiveEpilogueINS1F_23Sm100TmaWarpSpecializedILi4ELi2ELi32ELb1ELb0EEEJNS5_IJNSA_ILi64EEESG_SH_EEENS5_IJNST_IS1K_SC_EENST_INS5_IJSH_SB_EEENS5_IJSC_SF_EEEEEEEESJ_SK_SJ_SK_NS1F_6fusion15FusionCallbacksIS1J_NS1R_17LinearCombinationISJ_fSJ_fLNS_15FloatRoundStyleE2EEES1L_S1Q_JEEENS4_5SM1004TMEM4LOAD26SM100_TMEM_LOAD_32dp32b32xENS4_13SM90_TMA_LOADES1B_NS4_39AutoVectorizingCopyWithAssumedAlignmentILi128EEENS4_14SM90_TMA_STOREES1B_S23_S23_EEEvvEEEEvNT_6ParamsE)
        /*0008*/ 	.word	0x00000076


	//----- nvinfo : EIATTR_FRAME_SIZE
	.align		4
.L_19:
        /*000c*/ 	.byte	0x04, 0x11
        /*000e*/ 	.short	(.L_21 - .L_20)
	.align		4
.L_20:
        /*0010*/ 	.word	index@($__internal_2_$__cuda_sm10x_tcgen05_guardrail_trap_unallocated_columns_being_dealloced)
        /*0014*/ 	.word	0x00000000


	//----- nvinfo : EIATTR_FRAME_SIZE
	.align		4
.L_21:
        /*0018*/ 	.byte	0x04, 0x11
        /*001a*/ 	.short	(.L_23 - .L_22)
	.align		4
.L_22:
        /*001c*/ 	.word	index@($__internal_1_$__cuda_sm10x_tcgen05_guardrail_trap_phase_invalid_during_alloc)
        /*0020*/ 	.word	0x00000000


	//----- nvinfo : EIATTR_FRAME_SIZE
	.align		4
.L_23:
        /*0024*/ 	.byte	0x04, 0x11
        /*0026*/ 	.short	(.L_25 - .L_24)
	.align		4
.L_24:
        /*0028*/ 	.word	index@($__internal_0_$__cuda_sm10x_tcgen05_guardrail_trap_col_being_dealloced_not_returned_by_alloc)
        /*002c*/ 	.word	0x00000000


	//----- nvinfo : EIATTR_FRAME_SIZE
	.align		4
.L_25:
        /*0030*/ 	.byte	0x04, 0x11
        /*0032*/ 	.short	(.L_27 - .L_26)
	.align		4
.L_26:
        /*0034*/ 	.word	index@(_ZN7cutlass13device_kernelINS_4gemm6kernel13GemmUniversalIN4cute5tupleIJiiiiEEENS1_10collective13CollectiveMmaINS1_35MainloopSm100TmaUmmaWarpSpecializedILi3ELi2ELi4ENS5_IJNS4_1CILi2EEESB_NSA_ILi1EEEEEEEENS5_IJNSA_ILi128EEENSA_ILi256EEENSA_ILi32EEEEEENS_10bfloat16_tENS5_IJlSC_lEEESJ_SK_NS4_8TiledMMAINS4_8MMA_AtomIJNS4_26SM100_MMA_F16BF16_2x1SM_SSISJ_SJ_fLi128ELi256ELNS4_4UMMA5MajorE0ELSP_0ELNSO_7ScaleInE0ELSQ_0EEEEEENS4_6LayoutINS5_IJSC_SC_SC_EEENS5_IJNSA_ILi0EEESV_SV_EEEEENS5_IJNS4_10UnderscoreESY_SY_EEEEENS4_28SM100_TMA_2SM_LOAD_MULTICASTENS4_14ComposedLayoutINS4_7SwizzleILi2ELi4ELi3EEENS4_18smem_ptr_flag_bitsILi16EEENST_INS5_IJNSA_ILi8EEESH_EEENS5_IJSH_SC_EEEEEEEvNS4_8identityENS4_18SM100_TMA_2SM_LOADES1B_vS1C_EENS_8epilogue10collective18CollectiveEpilogueINS1F_23Sm100TmaWarpSpecializedILi4ELi2ELi32ELb1ELb0EEEJNS5_IJNSA_ILi64EEESG_SH_EEENS5_IJNST_IS1K_SC_EENST_INS5_IJSH_SB_EEENS5_IJSC_SF_EEEEEEEESJ_SK_SJ_SK_NS1F_6fusion15FusionCallbacksIS1J_NS1R_17LinearCombinationISJ_fSJ_fLNS_15FloatRoundStyleE2EEES1L_S1Q_JEEENS4_5SM1004TMEM4LOAD26SM100_TMEM_LOAD_32dp32b32xENS4_13SM90_TMA_LOADES1B_NS4_39AutoVectorizingCopyWithAssumedAlignmentILi128EEENS4_14SM90_TMA_STOREES1B_S23_S23_EEEvvEEEEvNT_6ParamsE)
        /*0038*/ 	.word	0x00000000


	//----- nvinfo : EIATTR_MIN_STACK_SIZE
	.align		4
.L_27:
        /*003c*/ 	.byte	0x04, 0x12
        /*003e*/ 	.short	(.L_29 - .L_28)
	.align		4
.L_28:
        /*0040*/ 	.word	index@(_ZN7cutlass13device_kernelINS_4gemm6kernel13GemmUniversalIN4cute5tupleIJiiiiEEENS1_10collective13CollectiveMmaINS1_35MainloopSm100TmaUmmaWarpSpecializedILi3ELi2ELi4ENS5_IJNS4_1CILi2EEESB_NSA_ILi1EEEEEEEENS5_IJNSA_ILi128EEENSA_ILi256EEENSA_ILi32EEEEEENS_10bfloat16_tENS5_IJlSC_lEEESJ_SK_NS4_8TiledMMAINS4_8MMA_AtomIJNS4_26SM100_MMA_F16BF16_2x1SM_SSISJ_SJ_fLi128ELi256ELNS4_4UMMA5MajorE0ELSP_0ELNSO_7ScaleInE0ELSQ_0EEEEEENS4_6LayoutINS5_IJSC_SC_SC_EEENS5_IJNSA_ILi0EEESV_SV_EEEEENS5_IJNS4_10UnderscoreESY_SY_EEEEENS4_28SM100_TMA_2SM_LOAD_MULTICASTENS4_14ComposedLayoutINS4_7SwizzleILi2ELi4ELi3EEENS4_18smem_ptr_flag_bitsILi16EEENST_INS5_IJNSA_ILi8EEESH_EEENS5_IJSH_SC_EEEEEEEvNS4_8identityENS4_18SM100_TMA_2SM_LOADES1B_vS1C_EENS_8epilogue10collective18CollectiveEpilogueINS1F_23Sm100TmaWarpSpecializedILi4ELi2ELi32ELb1ELb0EEEJNS5_IJNSA_ILi64EEESG_SH_EEENS5_IJNST_IS1K_SC_EENST_INS5_IJSH_SB_EEENS5_IJSC_SF_EEEEEEEESJ_SK_SJ_SK_NS1F_6fusion15FusionCallbacksIS1J_NS1R_17LinearCombinationISJ_fSJ_fLNS_15FloatRoundStyleE2EEES1L_S1Q_JEEENS4_5SM1004TMEM4LOAD26SM100_TMEM_LOAD_32dp32b32xENS4_13SM90_TMA_LOADES1B_NS4_39AutoVectorizingCopyWithAssumedAlignmentILi128EEENS4_14SM90_TMA_STOREES1B_S23_S23_EEEvvEEEEvNT_6ParamsE)
        /*0044*/ 	.word	0x00000000
.L_29:


//--------------------- .nv.compat                --------------------------
	.section	.nv.compat,"",@"SHT_CUDA_COMPAT_INFO"
	.align	4
        /*0000*/ 	.byte	0x02, 0x09, 0x01, 0x00, 0x02, 0x02, 0x02, 0x00, 0x02, 0x05, 0x05, 0x00, 0x03, 0x07, 0x01, 0x01
        /*0010*/ 	.byte	0x02, 0x03, 0x01, 0x00, 0x02, 0x06, 0x01, 0x00, 0x04, 0x0b, 0x08, 0x00, 0x09, 0x00, 0x00, 0x00
        /*0020*/ 	.byte	0x00, 0x00, 0x00, 0x00


//--------------------- .nv.info._ZN7cutlass13device_kernelINS_4gemm6kernel13GemmUniversalIN4cute5tupleIJiiiiEEENS1_10collective13CollectiveMmaINS1_35MainloopSm100TmaUmmaWarpSpecializedILi3ELi2ELi4ENS5_IJNS4_1CILi2EEESB_NSA_ILi1EEEEEEEENS5_IJNSA_ILi128EEENSA_ILi256EEENSA_ILi32EEEEEENS_10bfloat16_tENS5_IJlSC_lEEESJ_SK_NS4_8TiledMMAINS4_8MMA_AtomIJNS4_26SM100_MMA_F16BF16_2x1SM_SSISJ_SJ_fLi128ELi256ELNS4_4UMMA5MajorE0ELSP_0ELNSO_7ScaleInE0ELSQ_0EEEEEENS4_6LayoutINS5_IJSC_SC_SC_EEENS5_IJNSA_ILi0EEESV_SV_EEEEENS5_IJNS4_10UnderscoreESY_SY_EEEEENS4_28SM100_TMA_2SM_LOAD_MULTICASTENS4_14ComposedLayoutINS4_7SwizzleILi2ELi4ELi3EEENS4_18smem_ptr_flag_bitsILi16EEENST_INS5_IJNSA_ILi8EEESH_EEENS5_IJSH_SC_EEEEEEEvNS4_8identityENS4_18SM100_TMA_2SM_LOADES1B_vS1C_EENS_8epilogue10collective18CollectiveEpilogueINS1F_23Sm100TmaWarpSpecializedILi4ELi2ELi32ELb1ELb0EEEJNS5_IJNSA_ILi64EEESG_SH_EEENS5_IJNST_IS1K_SC_EENST_INS5_IJSH_SB_EEENS5_IJSC_SF_EEEEEEEESJ_SK_SJ_SK_NS1F_6fusion15FusionCallbacksIS1J_NS1R_17LinearCombinationISJ_fSJ_fLNS_15FloatRoundStyleE2EEES1L_S1Q_JEEENS4_5SM1004TMEM4LOAD26SM100_TMEM_LOAD_32dp32b32xENS4_13SM90_TMA_LOADES1B_NS4_39AutoVectorizingCopyWithAssumedAlignmentILi128EEENS4_14SM90_TMA_STOREES1B_S23_S23_EEEvvEEEEvNT_6ParamsE --------------------------
	.section	.nv.info._ZN7cutlass13device_kernelINS_4gemm6kernel13GemmUniversalIN4cute5tupleIJiiiiEEENS1_10collective13CollectiveMmaINS1_35MainloopSm100TmaUmmaWarpSpecializedILi3ELi2ELi4ENS5_IJNS4_1CILi2EEESB_NSA_ILi1EEEEEEEENS5_IJNSA_ILi128EEENSA_ILi256EEENSA_ILi32EEEEEENS_10bfloat16_tENS5_IJlSC_lEEESJ_SK_NS4_8TiledMMAINS4_8MMA_AtomIJNS4_26SM100_MMA_F16BF16_2x1SM_SSISJ_SJ_fLi128ELi256ELNS4_4UMMA5MajorE0ELSP_0ELNSO_7ScaleInE0ELSQ_0EEEEEENS4_6LayoutINS5_IJSC_SC_SC_EEENS5_IJNSA_ILi0EEESV_SV_EEEEENS5_IJNS4_10UnderscoreESY_SY_EEEEENS4_28SM100_TMA_2SM_LOAD_MULTICASTENS4_14ComposedLayoutINS4_7SwizzleILi2ELi4ELi3EEENS4_18smem_ptr_flag_bitsILi16EEENST_INS5_IJNSA_ILi8EEESH_EEENS5_IJSH_SC_EEEEEEEvNS4_8identityENS4_18SM100_TMA_2SM_LOADES1B_vS1C_EENS_8epilogue10collective18CollectiveEpilogueINS1F_23Sm100TmaWarpSpecializedILi4ELi2ELi32ELb1ELb0EEEJNS5_IJNSA_ILi64EEESG_SH_EEENS5_IJNST_IS1K_SC_EENST_INS5_IJSH_SB_EEENS5_IJSC_SF_EEEEEEEESJ_SK_SJ_SK_NS1F_6fusion15FusionCallbacksIS1J_NS1R_17LinearCombinationISJ_fSJ_fLNS_15FloatRoundStyleE2EEES1L_S1Q_JEEENS4_5SM1004TMEM4LOAD26SM100_TMEM_LOAD_32dp32b32xENS4_13SM90_TMA_LOADES1B_NS4_39AutoVectorizingCopyWithAssumedAlignmentILi128EEENS4_14SM90_TMA_STOREES1B_S23_S23_EEEvvEEEEvNT_6ParamsE,"",@"SHT_CUDA_INFO"
	.sectionflags	@""
	.align	4


	//----- nvinfo : EIATTR_CUDA_API_VERSION
	.align		4
        /*0000*/ 	.byte	0x04, 0x37
        /*0002*/ 	.short	(.L_31 - .L_30)
.L_30:
        /*0004*/ 	.word	0x00000082


	//----- nvinfo : EIATTR_KPARAM_INFO
	.align		4
.L_31:
        /*0008*/ 	.byte	0x04, 0x17
        /*000a*/ 	.short	(.L_33 - .L_32)
.L_32:
        /*000c*/ 	.word	0x00000000
        /*0010*/ 	.short	0x0000
        /*0012*/ 	.short	0x0000
        /*0014*/ 	.byte	0x00, 0xf0, 0x01, 0x20


	//----- nvinfo : EIATTR_AT_ENTRY_FRAGMENTS
	.align		4
.L_33:
        /*0018*/ 	.byte	0x04, 0x4f
        /*001a*/ 	.short	(.L_35 - .L_34)


	//   ....[0]....
.L_34:
        /*001c*/ 	.word	0x00000007


	//----- nvinfo : EIATTR_RESERVED_SMEM_USED
	.align		4
.L_35:
        /*0020*/ 	.byte	0x01, 0x41
	.zero		2


	//----- nvinfo : EIATTR_SPARSE_MMA_MASK
	.align		4
        /*0024*/ 	.byte	0x03, 0x50
        /*0026*/ 	.short	0x0000


	//----- nvinfo : EIATTR_TCGEN05_2CTA_USED
	.align		4
        /*0028*/ 	.byte	0x01, 0x52
	.zero		2


	//----- nvinfo : EIATTR_MAXREG_COUNT
	.align		4
        /*002c*/ 	.byte	0x03, 0x1b
        /*002e*/ 	.short	0x00ff


	//----- nvinfo : EIATTR_NUM_BARRIERS
	.align		4
        /*0030*/ 	.byte	0x02, 0x4c
        /*0032*/ 	.byte	0x07
	.zero		1


	//----- nvinfo : EIATTR_EXTERNS
	.align		4
        /*0034*/ 	.byte	0x04, 0x0f
        /*0036*/ 	.short	(.L_37 - .L_36)


	//   ....[0]....
	.align		4
.L_36:
        /*0038*/ 	.word	index@(__assertfail)


	//----- nvinfo : EIATTR_MERCURY_ISA_VERSION
	.align		4
.L_37:
        /*003c*/ 	.byte	0x03, 0x5f
        /*003e*/ 	.short	0x0101


	//----- nvinfo : EIATTR_INT_WARP_WIDE_INSTR_OFFSETS
	.align		4
        /*0040*/ 	.byte	0x04, 0x31
        /*0042*/ 	.short	(.L_39 - .L_38)


	//   ....[0]....
.L_38:
        /*0044*/ 	.word	0x00000dc0


	//   ....[1]....
        /*0048*/ 	.word	0x00000e70


	//   ....[2]....
        /*004c*/ 	.word	0x00004220


	//   ....[3]....
        /*0050*/ 	.word	0x00004240


	//   ....[4]....
        /*0054*/ 	.word	0x00004270


	//   ....[5]....
        /*0058*/ 	.word	0x00004df0


	//   ....[6]....
        /*005c*/ 	.word	0x00004e90


	//   ....[7]....
        /*0060*/ 	.word	0x00004f40


	//   ....[8]....
        /*0064*/ 	.word	0x00004fb0


	//   ....[9]....
        /*0068*/ 	.word	0x00005070


	//   ....[10]....
        /*006c*/ 	.word	0x00005110


	//   ....[11]....
        /*0070*/ 	.word	0x00005180


	//   ....[12]....
        /*0074*/ 	.word	0x00005240


	//   ....[13]....
        /*0078*/ 	.word	0x000052e0


	//   ....[14]....
        /*007c*/ 	.word	0x00005380


	//   ....[15]....
        /*0080*/ 	.word	0x00005470


	//   ....[16]....
        /*0084*/ 	.word	0x00005550


	//----- nvinfo : EIATTR_COOP_GROUP_MASK_REGIDS
	.align		4
.L_39:
        /*0088*/ 	.byte	0x04, 0x29
        /*008a*/ 	.short	(.L_41 - .L_40)


	//   ....[0]....
.L_40:
        /*008c*/ 	.word	0xffffffff


	//   ....[1]....
        /*0090*/ 	.word	0xffffffff


	//   ....[2]....
        /*0094*/ 	.word	0xffffffff


	//   ....[3]....
        /*0098*/ 	.word	0xffffffff


	//   ....[4]....
        /*009c*/ 	.word	0xffffffff


	//   ....[5]....
        /*00a0*/ 	.word	0xffffffff


	//   ....[6]....
        /*00a4*/ 	.word	0xffffffff


	//   ....[7]....
        /*00a8*/ 	.word	0xffffffff


	//   ....[8]....
        /*00ac*/ 	.word	0xffffffff


	//   ....[9]....
        /*00b0*/ 	.word	0xffffffff


	//   ....[10]....
        /*00b4*/ 	.word	0xffffffff


	//   ....[11]....
        /*00b8*/ 	.word	0xffffffff


	//   ....[12]....
        /*00bc*/ 	.word	0xffffffff


	//   ....[13]....
        /*00c0*/ 	.word	0xffffffff


	//----- nvinfo : EIATTR_COOP_GROUP_INSTR_OFFSETS
	.align		4
.L_41:
        /*00c4*/ 	.byte	0x04, 0x28
        /*00c6*/ 	.short	(.L_43 - .L_42)


	//   ....[0]....
.L_42:
        /*00c8*/ 	.word	0x000000b0


	//   ....[1]....
        /*00cc*/ 	.word	0x00000520


	//   ....[2]....
        /*00d0*/ 	.word	0x000006d0


	//   ....[3]....
        /*00d4*/ 	.word	0x00000870


	//   ....[4]....
        /*00d8*/ 	.word	0x00000970


	//   ....[5]....
        /*00dc*/ 	.word	0x00000ae0


	//   ....[6]....
        /*00e0*/ 	.word	0x00000c80


	//   ....[7]....
        /*00e4*/ 	.word	0x00000ee0


	//   ....[8]....
        /*00e8*/ 	.word	0x00002280


	//   ....[9]....
        /*00ec*/ 	.word	0x000030e0


	//   ....[10]....
        /*00f0*/ 	.word	0x000035b0


	//   ....[11]....
        /*00f4*/ 	.word	0x000035e0


	//   ....[12]....
        /*00f8*/ 	.word	0x00004120


	//   ....[13]....
        /*00fc*/ 	.word	0x00004330


	//----- nvinfo : EIATTR_VRC_CTA_INIT_COUNT
	.align		4
.L_43:
        /*0100*/ 	.byte	0x02, 0x4a
        /*0102*/ 	.byte	0x80
	.zero		1


	//----- nvinfo : EIATTR_SYSCALL_OFFSETS
	.align		4
        /*0104*/ 	.byte	0x04, 0x46
        /*0106*/ 	.short	(.L_45 - .L_44)


	//   ....[0]....
.L_44:
        /*0108*/ 	.word	0x00006110


	//   ....[1]....
        /*010c*/ 	.word	0x00006200


	//   ....[2]....
        /*0110*/ 	.word	0x000069a0


	//   ....[3]....
        /*0114*/ 	.word	0x00007670


	//   ....[4]....
        /*0118*/ 	.word	0x00008320


	//   ....[5]....
        /*011c*/ 	.word	0x00008fc0


	//----- nvinfo : EIATTR_MBARRIER_INSTR_OFFSETS
	.align		4
.L_45:
        /*0120*/ 	.byte	0x04, 0x39
        /*0122*/ 	.short	(.L_47 - .L_46)


	//   ....[0]....
.L_46:
        /*0124*/ 	.word	0x00000660
        /*0128*/ 	.word	0x000000ff
        /*012c*/ 	.word	0x00000000
        /*0130*/ 	.short	0x0100
        /*0132*/ 	.byte	0x04
	.zero		1


	//   ....[1]....
        /*0134*/ 	.word	0x00000670
        /*0138*/ 	.word	0x000000ff
        /*013c*/ 	.word	0x00000018
        /*0140*/ 	.short	0x0100
        /*0142*/ 	.byte	0x04
	.zero		1


	//   ....[2]....
        /*0144*/ 	.word	0x00000680
        /*0148*/ 	.word	0x000000ff
        /*014c*/ 	.word	0x00000008
        /*0150*/ 	.short	0x0100
        /*0152*/ 	.byte	0x04
	.zero		1


	//   ....[3]....
        /*0154*/ 	.word	0x00000690
        /*0158*/ 	.word	0x000000ff
        /*015c*/ 	.word	0x00000020
        /*0160*/ 	.short	0x0100
        /*0162*/ 	.byte	0x04
	.zero		1


	//   ....[4]....
        /*0164*/ 	.word	0x000006a0
        /*0168*/ 	.word	0x000000ff
        /*016c*/ 	.word	0x00000010
        /*0170*/ 	.short	0x0100
        /*0172*/ 	.byte	0x04
	.zero		1


	//   ....[5]....
        /*0174*/ 	.word	0x000006b0
        /*0178*/ 	.word	0x000000ff
        /*017c*/ 	.word	0x00000028
        /*0180*/ 	.short	0x0100
        /*0182*/ 	.byte	0x04
	.zero		1


	//   ....[6]....
        /*0184*/ 	.word	0x000007e0
        /*0188*/ 	.word	0x000000ff
        /*018c*/ 	.word	0x00000030
        /*0190*/ 	.short	0x0100
        /*0192*/ 	.byte	0x04
	.zero		1


	//   ....[7]....
        /*0194*/ 	.word	0x000007f0
        /*0198*/ 	.word	0x000000ff
        /*019c*/ 	.word	0x00000050
        /*01a0*/ 	.short	0x0100
        /*01a2*/ 	.byte	0x04
	.zero		1


	//   ....[8]....
        /*01a4*/ 	.word	0x00000800
        /*01a8*/ 	.word	0x000000ff
        /*01ac*/ 	.word	0x00000038
        /*01b0*/ 	.short	0x0100
        /*01b2*/ 	.byte	0x04
	.zero		1


	//   ....[9]....
        /*01b4*/ 	.word	0x00000810
        /*01b8*/ 	.word	0x000000ff
        /*01bc*/ 	.word	0x00000058
        /*01c0*/ 	.short	0x0100
        /*01c2*/ 	.byte	0x04
	.zero		1


	//   ....[10]....
        /*01c4*/ 	.word	0x00000820
        /*01c8*/ 	.word	0x000000ff
        /*01cc*/ 	.word	0x00000040
        /*01d0*/ 	.short	0x0100
        /*01d2*/ 	.byte	0x04
	.zero		1


	//   ....[11]....
        /*01d4*/ 	.word	0x00000830
        /*01d8*/ 	.word	0x000000ff
        /*01dc*/ 	.word	0x00000060
        /*01e0*/ 	.short	0x0100
        /*01e2*/ 	.byte	0x04
	.zero		1


	//   ....[12]....
        /*01e4*/ 	.word	0x00000840
        /*01e8*/ 	.word	0x000000ff
        /*01ec*/ 	.word	0x00000048
        /*01f0*/ 	.short	0x0100
        /*01f2*/ 	.byte	0x04
	.zero		1


	//   ....[13]....
        /*01f4*/ 	.word	0x00000850
        /*01f8*/ 	.word	0x000000ff
        /*01fc*/ 	.word	0x00000068
        /*0200*/ 	.short	0x0100
        /*0202*/ 	.byte	0x04
	.zero		1


	//   ....[14]....
        /*0204*/ 	.word	0x00000940
        /*0208*/ 	.word	0x000000ff
        /*020c*/ 	.word	0x00000070
        /*0210*/ 	.short	0x0100
        /*0212*/ 	.byte	0x06
	.zero		1


	//   ....[15]....
        /*0214*/ 	.word	0x00000950
        /*0218*/ 	.word	0x000000ff
        /*021c*/ 	.word	0x00000078
        /*0220*/ 	.short	0x0100
        /*0222*/ 	.byte	0x06
	.zero		1


	//   ....[16]....
        /*0224*/ 	.word	0x00000a90
        /*0228*/ 	.word	0x000000ff
        /*022c*/ 	.word	0x00000080
        /*0230*/ 	.short	0x0100
        /*0232*/ 	.byte	0x06
	.zero		1


	//   ....[17]....
        /*0234*/ 	.word	0x00000aa0
        /*0238*/ 	.word	0x000000ff
        /*023c*/ 	.word	0x00000090
        /*0240*/ 	.short	0x0100
        /*0242*/ 	.byte	0x06
	.zero		1


	//   ....[18]....
        /*0244*/ 	.word	0x00000ab0
        /*0248*/ 	.word	0x000000ff
        /*024c*/ 	.word	0x00000088
        /*0250*/ 	.short	0x0100
        /*0252*/ 	.byte	0x06
	.zero		1


	//   ....[19]....
        /*0254*/ 	.word	0x00000ac0
        /*0258*/ 	.word	0x000000ff
        /*025c*/ 	.word	0x00000098
        /*0260*/ 	.short	0x0100
        /*0262*/ 	.byte	0x06
	.zero		1


	//   ....[20]....
        /*0264*/ 	.word	0x00000bf0
        /*0268*/ 	.word	0x000000ff
        /*026c*/ 	.word	0x000000a0
        /*0270*/ 	.short	0x0100
        /*0272*/ 	.byte	0x04
	.zero		1


	//   ....[21]....
        /*0274*/ 	.word	0x00000c00
        /*0278*/ 	.word	0x000000ff
        /*027c*/ 	.word	0x000000c0
        /*0280*/ 	.short	0x0100
        /*0282*/ 	.byte	0x04
	.zero		1


	//   ....[22]....
        /*0284*/ 	.word	0x00000c10
        /*0288*/ 	.word	0x000000ff
        /*028c*/ 	.word	0x000000a8
        /*0290*/ 	.short	0x0100
        /*0292*/ 	.byte	0x04
	.zero		1


	//   ....[23]....
        /*0294*/ 	.word	0x00000c20
        /*0298*/ 	.word	0x000000ff
        /*029c*/ 	.word	0x000000c8
        /*02a0*/ 	.short	0x0100
        /*02a2*/ 	.byte	0x04
	.zero		1


	//   ....[24]....
        /*02a4*/ 	.word	0x00000c30
        /*02a8*/ 	.word	0x000000ff
        /*02ac*/ 	.word	0x000000b0
        /*02b0*/ 	.short	0x0100
        /*02b2*/ 	.byte	0x04
	.zero		1


	//   ....[25]....
        /*02b4*/ 	.word	0x00000c40
        /*02b8*/ 	.word	0x000000ff
        /*02bc*/ 	.word	0x000000d0
        /*02c0*/ 	.short	0x0100
        /*02c2*/ 	.byte	0x04
	.zero		1


	//   ....[26]....
        /*02c4*/ 	.word	0x00000c50
        /*02c8*/ 	.word	0x000000ff
        /*02cc*/ 	.word	0x000000b8
        /*02d0*/ 	.short	0x0100
        /*02d2*/ 	.byte	0x04
	.zero		1


	//   ....[27]....
        /*02d4*/ 	.word	0x00000c60
        /*02d8*/ 	.word	0x000000ff
        /*02dc*/ 	.word	0x000000d8
        /*02e0*/ 	.short	0x0100
        /*02e2*/ 	.byte	0x04
	.zero		1


	//   ....[28]....
        /*02e4*/ 	.word	0x00000d60
        /*02e8*/ 	.word	0x000000ff
        /*02ec*/ 	.word	0x000000e0
        /*02f0*/ 	.short	0x0100
        /*02f2*/ 	.byte	0x04
	.zero		1


	//   ....[29]....
        /*02f4*/ 	.word	0x00000d70
        /*02f8*/ 	.word	0x000000ff
        /*02fc*/ 	.word	0x000000f0
        /*0300*/ 	.short	0x0100
        /*0302*/ 	.byte	0x04
	.zero		1


	//   ....[30]....
        /*0304*/ 	.word	0x00000d80
        /*0308*/ 	.word	0x000000ff
        /*030c*/ 	.word	0x000000e8
        /*0310*/ 	.short	0x0100
        /*0312*/ 	.byte	0x04
	.zero		1


	//   ....[31]....
        /*0314*/ 	.word	0x00000d90
        /*0318*/ 	.word	0x000000ff
        /*031c*/ 	.word	0x000000f8
        /*0320*/ 	.short	0x0100
        /*0322*/ 	.byte	0x04
	.zero		1


	//   ....[32]....
        /*0324*/ 	.word	0x00000e90
        /*0328*/ 	.word	0x000000ff
        /*032c*/ 	.word	0x00000100
        /*0330*/ 	.short	0x0100
        /*0332*/ 	.byte	0x06
	.zero		1


	//   ....[33]....
        /*0334*/ 	.word	0x00001ac0
        /*0338*/ 	.word	0x00000000
        /*033c*/ 	.word	0x000000f0
        /*0340*/ 	.short	0x010a
        /*0342*/ 	.byte	0xff
	.zero		1


	//   ....[34]....
        /*0344*/ 	.word	0x00001ae0
        /*0348*/ 	.word	0x00000000
        /*034c*/ 	.word	0x000000e0
        /*0350*/ 	.short	0x0101
        /*0352*/ 	.byte	0xff
	.zero		1


	//   ....[35]....
        /*0354*/ 	.word	0x00001b90
        /*0358*/ 	.word	0x000000ff
        /*035c*/ 	.word	0x00000018
        /*0360*/ 	.short	0x010a
        /*0362*/ 	.byte	0x04
	.zero		1


	//   ....[36]....
        /*0364*/ 	.word	0x00001c60
        /*0368*/ 	.word	0x000000ff
        /*036c*/ 	.word	0x00000018
        /*0370*/ 	.short	0x010a
        /*0372*/ 	.byte	0x21
	.zero		1


	//   ....[37]....
        /*0374*/ 	.word	0x00001e10
        /*0378*/ 	.word	0x000000ff
        /*037c*/ 	.word	0x00000018
        /*0380*/ 	.short	0x010a
        /*0382*/ 	.byte	0x05
	.zero		1


	//   ....[38]....
        /*0384*/ 	.word	0x00001f30
        /*0388*/ 	.word	0x000000ff
        /*038c*/ 	.word	0x00000078
        /*0390*/ 	.short	0x0101
        /*0392*/ 	.byte	0x0d
	.zero		1


	//   ....[39]....
        /*0394*/ 	.word	0x00001f50
        /*0398*/ 	.word	0x000000ff
        /*039c*/ 	.word	0x00000018
        /*03a0*/ 	.short	0x010a
        /*03a2*/ 	.byte	0x04
	.zero		1


	//   ....[40]....
        /*03a4*/ 	.word	0x00001fd0
        /*03a8*/ 	.word	0x000000ff
        /*03ac*/ 	.word	0x00000018
        /*03b0*/ 	.short	0x010a
        /*03b2*/ 	.byte	0x11
	.zero		1


	//   ....[41]....
        /*03b4*/ 	.word	0x00002170
        /*03b8*/ 	.word	0x000000ff
        /*03bc*/ 	.word	0x00000018
        /*03c0*/ 	.short	0x010a
        /*03c2*/ 	.byte	0x05
	.zero		1


	//   ....[42]....
        /*03c4*/ 	.word	0x000022b0
        /*03c8*/ 	.word	0x00000003
        /*03cc*/ 	.word	0x00000080
        /*03d0*/ 	.short	0x010a
        /*03d2*/ 	.byte	0xff
	.zero		1


	//   ....[43]....
        /*03d4*/ 	.word	0x00002400
        /*03d8*/ 	.word	0x00000000
        /*03dc*/ 	.word	0x00000000
        /*03e0*/ 	.short	0x0101
        /*03e2*/ 	.byte	0xff
	.zero		1


	//   ....[44]....
        /*03e4*/ 	.word	0x000029c0
        /*03e8*/ 	.word	0x000000ff
        /*03ec*/ 	.word	0x00000000
        /*03f0*/ 	.short	0x010a
        /*03f2*/ 	.byte	0x04
	.zero		1


	//   ....[45]....
        /*03f4*/ 	.word	0x00002a50
        /*03f8*/ 	.word	0x000000ff
        /*03fc*/ 	.word	0x00000000
        /*0400*/ 	.short	0x010a
        /*0402*/ 	.byte	0x05
	.zero		1


	//   ....[46]....
        /*0404*/ 	.word	0x00002af0
        /*0408*/ 	.word	0x00000000
        /*040c*/ 	.word	0x00000000
        /*0410*/ 	.short	0x010a
        /*0412*/ 	.byte	0xff
	.zero		1


	//   ....[47]....
        /*0414*/ 	.word	0x00002c30
        /*0418*/ 	.word	0x00000000
        /*041c*/ 	.word	0x000000e0
        /*0420*/ 	.short	0x010a
        /*0422*/ 	.byte	0xff
	.zero		1


	//   ....[48]....
        /*0424*/ 	.word	0x00002ca0
        /*0428*/ 	.word	0x00000004
        /*042c*/ 	.word	0x00000000
        /*0430*/ 	.short	0x0101
        /*0432*/ 	.byte	0xff
	.zero		1


	//   ....[49]....
        /*0434*/ 	.word	0x00002cc0
        /*0438*/ 	.word	0x000000ff
        /*043c*/ 	.word	0x00000090
        /*0440*/ 	.short	0x010a
        /*0442*/ 	.byte	0x04
	.zero		1


	//   ....[50]....
        /*0444*/ 	.word	0x00002de0
        /*0448*/ 	.word	0x00000000
        /*044c*/ 	.word	0x00000080
        /*0450*/ 	.short	0x010a
        /*0452*/ 	.byte	0xff
	.zero		1


	//   ....[51]....
        /*0454*/ 	.word	0x00002ee0
        /*0458*/ 	.word	0x00000000
        /*045c*/ 	.word	0x00000000
        /*0460*/ 	.short	0x0101
        /*0462*/ 	.byte	0xff
	.zero		1


	//   ....[52]....
        /*0464*/ 	.word	0x00002f70
        /*0468*/ 	.word	0x000000ff
        /*046c*/ 	.word	0x00000090
        /*0470*/ 	.short	0x0106
        /*0472*/ 	.byte	0x04
	.zero		1


	//   ....[53]....
        /*0474*/ 	.word	0x00002f90
        /*0478*/ 	.word	0x000000ff
        /*047c*/ 	.word	0x00000090
        /*0480*/ 	.short	0x010a
        /*0482*/ 	.byte	0x04
	.zero		1


	//   ....[54]....
        /*0484*/ 	.word	0x00003020
        /*0488*/ 	.word	0x000000ff
        /*048c*/ 	.word	0x00000090
        /*0490*/ 	.short	0x0106
        /*0492*/ 	.byte	0x07
	.zero		1


	//   ....[55]....
        /*0494*/ 	.word	0x00003060
        /*0498*/ 	.word	0x00000000
        /*049c*/ 	.word	0x00000090
        /*04a0*/ 	.short	0x010a
        /*04a2*/ 	.byte	0xff
	.zero		1


	//   ....[56]....
        /*04a4*/ 	.word	0x000032b0
        /*04a8*/ 	.word	0x000000ff
        /*04ac*/ 	.word	0x00000008
        /*04b0*/ 	.short	0x010a
        /*04b2*/ 	.byte	0x05
	.zero		1


	//   ....[57]....
        /*04b4*/ 	.word	0x000032d0
        /*04b8*/ 	.word	0x000000ff
        /*04bc*/ 	.word	0x00000008
        /*04c0*/ 	.short	0x010a
        /*04c2*/ 	.byte	0x05
	.zero		1


	//   ....[58]....
        /*04c4*/ 	.word	0x00003460
        /*04c8*/ 	.word	0x000000ff
        /*04cc*/ 	.word	0x00000008
        /*04d0*/ 	.short	0x010a
        /*04d2*/ 	.byte	0x05
	.zero		1


	//   ....[59]....
        /*04d4*/ 	.word	0x00003480
        /*04d8*/ 	.word	0x000000ff
        /*04dc*/ 	.word	0x00000008
        /*04e0*/ 	.short	0x010a
        /*04e2*/ 	.byte	0x05
	.zero		1


	//   ....[60]....
        /*04e4*/ 	.word	0x00003540
        /*04e8*/ 	.word	0x000000ff
        /*04ec*/ 	.word	0x00000000
        /*04f0*/ 	.short	0x0101
        /*04f2*/ 	.byte	0x04
	.zero		1


	//   ....[61]....
        /*04f4*/ 	.word	0x00003840
        /*04f8*/ 	.word	0x00000000
        /*04fc*/ 	.word	0x00000080
        /*0500*/ 	.short	0x010a
        /*0502*/ 	.byte	0xff
	.zero		1


	//   ....[62]....
        /*0504*/ 	.word	0x00003900
        /*0508*/ 	.word	0x00000000
        /*050c*/ 	.word	0x00000000
        /*0510*/ 	.short	0x0101
        /*0512*/ 	.byte	0xff
	.zero		1


	//   ....[63]....
        /*0514*/ 	.word	0x000039c0
        /*0518*/ 	.word	0x000000ff
        /*051c*/ 	.word	0x00000000
        /*0520*/ 	.short	0x010a
        /*0522*/ 	.byte	0x04
	.zero		1


	//   ....[64]....
        /*0524*/ 	.word	0x000039d0
        /*0528*/ 	.word	0x000000ff
        /*052c*/ 	.word	0x000000c0
        /*0530*/ 	.short	0x010a
        /*0532*/ 	.byte	0x17
	.zero		1


	//   ....[65]....
        /*0534*/ 	.word	0x00003a80
        /*0538*/ 	.word	0x000000ff
        /*053c*/ 	.word	0x00000000
        /*0540*/ 	.short	0x010a
        /*0542*/ 	.byte	0x05
	.zero		1


	//   ....[66]....
        /*0544*/ 	.word	0x00003bc0
        /*0548*/ 	.word	0x000000ff
        /*054c*/ 	.word	0x00000000
        /*0550*/ 	.short	0x010a
        /*0552*/ 	.byte	0x04
	.zero		1


	//   ....[67]....
        /*0554*/ 	.word	0x00003e10
        /*0558*/ 	.word	0x000000ff
        /*055c*/ 	.word	0x00000000
        /*0560*/ 	.short	0x010a
        /*0562*/ 	.byte	0x04
	.zero		1


	//   ....[68]....
        /*0564*/ 	.word	0x00003ea0
        /*0568*/ 	.word	0x000000ff
        /*056c*/ 	.word	0x00000000
        /*0570*/ 	.short	0x010a
        /*0572*/ 	.byte	0x05
	.zero		1


	//   ....[69]....
        /*0574*/ 	.word	0x00003f30
        /*0578*/ 	.word	0x000000ff
        /*057c*/ 	.word	0x00000000
        /*0580*/ 	.short	0x010a
        /*0582*/ 	.byte	0x05
	.zero		1


	//   ....[70]....
        /*0584*/ 	.word	0x00003fd0
        /*0588*/ 	.word	0x00000000
        /*058c*/ 	.word	0x00000000
        /*0590*/ 	.short	0x010a
        /*0592*/ 	.byte	0xff
	.zero		1


	//   ....[71]....
        /*0594*/ 	.word	0x00004010
        /*0598*/ 	.word	0x00000000
        /*059c*/ 	.word	0x00000000
        /*05a0*/ 	.short	0x010a
        /*05a2*/ 	.byte	0xff
	.zero		1


	//   ....[72]....
        /*05a4*/ 	.word	0x00004080
        /*05a8*/ 	.word	0x000000ff
        /*05ac*/ 	.word	0x00000000
        /*05b0*/ 	.short	0x0101
        /*05b2*/ 	.byte	0x04
	.zero		1


	//   ....[73]....
        /*05b4*/ 	.word	0x000040c0
        /*05b8*/ 	.word	0x000000ff
        /*05bc*/ 	.word	0x00000100
        /*05c0*/ 	.short	0x010a
        /*05c2*/ 	.byte	0x11
	.zero		1


	//   ....[74]....
        /*05c4*/ 	.word	0x00004110
        /*05c8*/ 	.word	0x000000ff
        /*05cc*/ 	.word	0x00000000
        /*05d0*/ 	.short	0x0101
        /*05d2*/ 	.byte	0x04
	.zero		1


	//   ....[75]....
        /*05d4*/ 	.word	0x000045f0
        /*05d8*/ 	.word	0x0000000c
        /*05dc*/ 	.word	0x00000080
        /*05e0*/ 	.short	0x010a
        /*05e2*/ 	.byte	0xff
	.zero		1


	//   ....[76]....
        /*05e4*/ 	.word	0x00004760
        /*05e8*/ 	.word	0x00000000
        /*05ec*/ 	.word	0x00000000
        /*05f0*/ 	.short	0x0101
        /*05f2*/ 	.byte	0xff
	.zero		1


	//   ....[77]....
        /*05f4*/ 	.word	0x00004bf0
        /*05f8*/ 	.word	0x000000ff
        /*05fc*/ 	.word	0x00000078
        /*0600*/ 	.short	0x010a
        /*0602*/ 	.byte	0x15
	.zero		1


	//   ....[78]....
        /*0604*/ 	.word	0x00004d70
        /*0608*/ 	.word	0x000000ff
        /*060c*/ 	.word	0x00000050
        /*0610*/ 	.short	0x010a
        /*0612*/ 	.byte	0x15
	.zero		1


	//   ....[79]....
        /*0614*/ 	.word	0x00004f60
        /*0618*/ 	.word	0x000000ff
        /*061c*/ 	.word	0x00000030
        /*0620*/ 	.short	0x010b
        /*0622*/ 	.byte	0x15
	.zero		1


	//   ....[80]....
        /*0624*/ 	.word	0x00004f70
        /*0628*/ 	.word	0x000000ff
        /*062c*/ 	.word	0x00000000
        /*0630*/ 	.short	0x0101
        /*0632*/ 	.byte	0x2e
	.zero		1


	//   ....[81]....
        /*0634*/ 	.word	0x00004f80
        /*0638*/ 	.word	0x000000ff
        /*063c*/ 	.word	0x00000058
        /*0640*/ 	.short	0x010a
        /*0642*/ 	.byte	0x15
	.zero		1


	//   ....[82]....
        /*0644*/ 	.word	0x00005130
        /*0648*/ 	.word	0x000000ff
        /*064c*/ 	.word	0x00000038
        /*0650*/ 	.short	0x010b
        /*0652*/ 	.byte	0x15
	.zero		1


	//   ....[83]....
        /*0654*/ 	.word	0x00005140
        /*0658*/ 	.word	0x000000ff
        /*065c*/ 	.word	0x00000000
        /*0660*/ 	.short	0x0101
        /*0662*/ 	.byte	0x27
	.zero		1


	//   ....[84]....
        /*0664*/ 	.word	0x00005150
        /*0668*/ 	.word	0x000000ff
        /*066c*/ 	.word	0x00000060
        /*0670*/ 	.short	0x010a
        /*0672*/ 	.byte	0x15
	.zero		1


	//   ....[85]....
        /*0674*/ 	.word	0x00005300
        /*0678*/ 	.word	0x000000ff
        /*067c*/ 	.word	0x00000040
        /*0680*/ 	.short	0x010b
        /*0682*/ 	.byte	0x15
	.zero		1


	//   ....[86]....
        /*0684*/ 	.word	0x00005310
        /*0688*/ 	.word	0x000000ff
        /*068c*/ 	.word	0x00000000
        /*0690*/ 	.short	0x0101
        /*0692*/ 	.byte	0x26
	.zero		1


	//   ....[87]....
        /*0694*/ 	.word	0x00005320
        /*0698*/ 	.word	0x000000ff
        /*069c*/ 	.word	0x00000068
        /*06a0*/ 	.short	0x010a
        /*06a2*/ 	.byte	0x15
	.zero		1


	//   ....[88]....
        /*06a4*/ 	.word	0x00005570
        /*06a8*/ 	.word	0x000000ff
        /*06ac*/ 	.word	0x00000048
        /*06b0*/ 	.short	0x010b
        /*06b2*/ 	.byte	0x15
	.zero		1


	//   ....[89]....
        /*06b4*/ 	.word	0x00005580
        /*06b8*/ 	.word	0x000000ff
        /*06bc*/ 	.word	0x00000000
        /*06c0*/ 	.short	0x0101
        /*06c2*/ 	.byte	0x25
	.zero		1


	//   ....[90]....
        /*06c4*/ 	.word	0x000055c0
        /*06c8*/ 	.word	0x000000ff
        /*06cc*/ 	.word	0x00000050
        /*06d0*/ 	.short	0x010a
        /*06d2*/ 	.byte	0x15
	.zero		1


	//   ....[91]....
        /*06d4*/ 	.word	0x000055e0
        /*06d8*/ 	.word	0x000000ff
        /*06dc*/ 	.word	0x00000058
        /*06e0*/ 	.short	0x010a
        /*06e2*/ 	.byte	0x15
	.zero		1


	//   ....[92]....
        /*06e4*/ 	.word	0x00005600
        /*06e8*/ 	.word	0x000000ff
        /*06ec*/ 	.word	0x00000060
        /*06f0*/ 	.short	0x010a
        /*06f2*/ 	.byte	0x15
	.zero		1


	//   ....[93]....
        /*06f4*/ 	.word	0x00005640
        /*06f8*/ 	.word	0x00000000
        /*06fc*/ 	.word	0x00000068
        /*0700*/ 	.short	0x010a
        /*0702*/ 	.byte	0xff
	.zero		1


	//   ....[94]....
        /*0704*/ 	.word	0x000059a0
        /*0708*/ 	.word	0x00000003
        /*070c*/ 	.word	0x00000080
        /*0710*/ 	.short	0x010a
        /*0712*/ 	.byte	0xff
	.zero		1


	//   ....[95]....
        /*0714*/ 	.word	0x00005b20
        /*0718*/ 	.word	0x00000000
        /*071c*/ 	.word	0x00000000
        /*0720*/ 	.short	0x0101
        /*0722*/ 	.byte	0xff
	.zero		1


	//   ....[96]....
        /*0724*/ 	.word	0x00006660
        /*0728*/ 	.word	0x000000ff
        /*072c*/ 	.word	0x00000030
        /*0730*/ 	.short	0x010a
        /*0732*/ 	.byte	0x2b
	.zero		1


	//   ....[97]....
        /*0734*/ 	.word	0x000066a0
        /*0738*/ 	.word	0x00000062
        /*073c*/ 	.word	0x000000a0
        /*0740*/ 	.short	0x010a
        /*0742*/ 	.byte	0xff
	.zero		1


	//   ....[98]....
        /*0744*/ 	.word	0x00006790
        /*0748*/ 	.word	0x000000ff
        /*074c*/ 	.word	0x00000030
        /*0750*/ 	.short	0x010a
        /*0752*/ 	.byte	0x2b
	.zero		1


	//   ....[99]....
        /*0754*/ 	.word	0x00006880
        /*0758*/ 	.word	0x00000062
        /*075c*/ 	.word	0x000000a0
        /*0760*/ 	.short	0x010a
        /*0762*/ 	.byte	0xff
	.zero		1


	//   ....[100]....
        /*0764*/ 	.word	0x000073a0
        /*0768*/ 	.word	0x00000000
        /*076c*/ 	.word	0x00000000
        /*0770*/ 	.short	0x0101
        /*0772*/ 	.byte	0xff
	.zero		1


	//   ....[101]....
        /*0774*/ 	.word	0x000073b0
        /*0778*/ 	.word	0x00000003
        /*077c*/ 	.word	0x00000030
        /*0780*/ 	.short	0x010a
        /*0782*/ 	.byte	0xff
	.zero		1


	//   ....[102]....
        /*0784*/ 	.word	0x00007490
        /*0788*/ 	.word	0x00000003
        /*078c*/ 	.word	0x00000030
        /*0790*/ 	.short	0x010a
        /*0792*/ 	.byte	0xff
	.zero		1


	//   ....[103]....
        /*0794*/ 	.word	0x00008050
        /*0798*/ 	.word	0x00000068
        /*079c*/ 	.word	0x00000000
        /*07a0*/ 	.short	0x0101
        /*07a2*/ 	.byte	0xff
	.zero		1


	//   ....[104]....
        /*07a4*/ 	.word	0x00008070
        /*07a8*/ 	.word	0x0000003e
        /*07ac*/ 	.word	0x00000030
        /*07b0*/ 	.short	0x010a
        /*07b2*/ 	.byte	0xff
	.zero		1


	//   ....[105]....
        /*07b4*/ 	.word	0x00008140
        /*07b8*/ 	.word	0x0000003e
        /*07bc*/ 	.word	0x00000030
        /*07c0*/ 	.short	0x010a
        /*07c2*/ 	.byte	0xff
	.zero		1


	//   ....[106]....
        /*07c4*/ 	.word	0x00008cf0
        /*07c8*/ 	.word	0x0000003e
        /*07cc*/ 	.word	0x00000000
        /*07d0*/ 	.short	0x0101
        /*07d2*/ 	.byte	0xff
	.zero		1


	//   ....[107]....
        /*07d4*/ 	.word	0x00008d10
        /*07d8*/ 	.word	0x0000003d
        /*07dc*/ 	.word	0x00000030
        /*07e0*/ 	.short	0x010a
        /*07e2*/ 	.byte	0xff
	.zero		1


	//   ....[108]....
        /*07e4*/ 	.word	0x00008de0
        /*07e8*/ 	.word	0x0000003d
        /*07ec*/ 	.word	0x00000030
        /*07f0*/ 	.short	0x010a
        /*07f2*/ 	.byte	0xff
	.zero		1


	//   ....[109]....
        /*07f4*/ 	.word	0x000091d0
        /*07f8*/ 	.word	0x00000062
        /*07fc*/ 	.word	0x00000000
        /*0800*/ 	.short	0x0101
        /*0802*/ 	.byte	0xff
	.zero		1


	//   ....[110]....
        /*0804*/ 	.word	0x000099e0
        /*0808*/ 	.word	0x00000002
        /*080c*/ 	.word	0x00000000
        /*0810*/ 	.short	0x0101
        /*0812*/ 	.byte	0xff
	.zero		1


	//   ....[111]....
        /*0814*/ 	.word	0x00009c90
        /*0818*/ 	.word	0x000000ff
        /*081c*/ 	.word	0x00000000
        /*0820*/ 	.short	0x0101
        /*0822*/ 	.byte	0x04
	.zero		1


	//   ....[112]....
        /*0824*/ 	.word	0x00009cb0
        /*0828*/ 	.word	0x00000000
        /*082c*/ 	.word	0x000000f0
        /*0830*/ 	.short	0x010a
        /*0832*/ 	.byte	0xff
	.zero		1


	//   ....[113]....
        /*0834*/ 	.word	0x00009d10
        /*0838*/ 	.word	0x00000000
        /*083c*/ 	.word	0x00000018
        /*0840*/ 	.short	0x010a
        /*0842*/ 	.byte	0xff
	.zero		1


	//   ....[114]....
        /*0844*/ 	.word	0x00009d70
        /*0848*/ 	.word	0x00000000
        /*084c*/ 	.word	0x00000018
        /*0850*/ 	.short	0x010a
        /*0852*/ 	.byte	0xff
	.zero		1


	//   ....[115]....
        /*0854*/ 	.word	0x00009dc0
        /*0858*/ 	.word	0x00000003
        /*085c*/ 	.word	0x00000080
        /*0860*/ 	.short	0x010a
        /*0862*/ 	.byte	0xff
	.zero		1


	//   ....[116]....
        /*0864*/ 	.word	0x00009e20
        /*0868*/ 	.word	0x00000000
        /*086c*/ 	.word	0x00000000
        /*0870*/ 	.short	0x010a
        /*0872*/ 	.byte	0xff
	.zero		1


	//   ....[117]....
        /*0874*/ 	.word	0x00009e80
        /*0878*/ 	.word	0x00000000
        /*087c*/ 	.word	0x00000000
        /*0880*/ 	.short	0x010a
        /*0882*/ 	.byte	0xff
	.zero		1


	//   ....[118]....
        /*0884*/ 	.word	0x00009ed0
        /*0888*/ 	.word	0x00000000
        /*088c*/ 	.word	0x000000e0
        /*0890*/ 	.short	0x010a
        /*0892*/ 	.byte	0xff
	.zero		1


	//   ....[119]....
        /*0894*/ 	.word	0x00009f30
        /*0898*/ 	.word	0x00000000
        /*089c*/ 	.word	0x00000090
        /*08a0*/ 	.short	0x010a
        /*08a2*/ 	.byte	0xff
	.zero		1


	//   ....[120]....
        /*08a4*/ 	.word	0x00009f80
        /*08a8*/ 	.word	0x00000000
        /*08ac*/ 	.word	0x00000080
        /*08b0*/ 	.short	0x010a
        /*08b2*/ 	.byte	0xff
	.zero		1


	//   ....[121]....
        /*08b4*/ 	.word	0x00009fe0
        /*08b8*/ 	.word	0x00000000
        /*08bc*/ 	.word	0x00000090
        /*08c0*/ 	.short	0x010a
        /*08c2*/ 	.byte	0xff
	.zero		1


	//   ....[122]....
        /*08c4*/ 	.word	0x0000a040
        /*08c8*/ 	.word	0x00000005
        /*08cc*/ 	.word	0x00000008
        /*08d0*/ 	.short	0x010a
        /*08d2*/ 	.byte	0xff
	.zero		1


	//   ....[123]....
        /*08d4*/ 	.word	0x0000a130
        /*08d8*/ 	.word	0x00000003
        /*08dc*/ 	.word	0x00000008
        /*08e0*/ 	.short	0x010a
        /*08e2*/ 	.byte	0xff
	.zero		1


	//   ....[124]....
        /*08e4*/ 	.word	0x0000a180
        /*08e8*/ 	.word	0x00000000
        /*08ec*/ 	.word	0x00000080
        /*08f0*/ 	.short	0x010a
        /*08f2*/ 	.byte	0xff
	.zero		1


	//   ....[125]....
        /*08f4*/ 	.word	0x0000a1e0
        /*08f8*/ 	.word	0x00000000
        /*08fc*/ 	.word	0x000000c0
        /*0900*/ 	.short	0x010a
        /*0902*/ 	.byte	0xff
	.zero		1


	//   ....[126]....
        /*0904*/ 	.word	0x0000a240
        /*0908*/ 	.word	0x00000000
        /*090c*/ 	.word	0x00000000
        /*0910*/ 	.short	0x010a
        /*0912*/ 	.byte	0xff
	.zero		1


	//   ....[127]....
        /*0914*/ 	.word	0x0000a2a0
        /*0918*/ 	.word	0x00000000
        /*091c*/ 	.word	0x00000000
        /*0920*/ 	.short	0x010a
        /*0922*/ 	.byte	0xff
	.zero		1


	//   ....[128]....
        /*0924*/ 	.word	0x0000a300
        /*0928*/ 	.word	0x00000000
        /*092c*/ 	.word	0x00000000
        /*0930*/ 	.short	0x010a
        /*0932*/ 	.byte	0xff
	.zero		1


	//   ....[129]....
        /*0934*/ 	.word	0x0000a360
        /*0938*/ 	.word	0x00000000
        /*093c*/ 	.word	0x00000000
        /*0940*/ 	.short	0x010a
        /*0942*/ 	.byte	0xff
	.zero		1


	//   ....[130]....
        /*0944*/ 	.word	0x0000a3c0
        /*0948*/ 	.word	0x00000000
        /*094c*/ 	.word	0x00000100
        /*0950*/ 	.short	0x010a
        /*0952*/ 	.byte	0xff
	.zero		1


	//   ....[131]....
        /*0954*/ 	.word	0x0000a410
        /*0958*/ 	.word	0x0000000c
        /*095c*/ 	.word	0x00000080
        /*0960*/ 	.short	0x010a
        /*0962*/ 	.byte	0xff
	.zero		1


	//   ....[132]....
        /*0964*/ 	.word	0x0000a470
        /*0968*/ 	.word	0x00000000
        /*096c*/ 	.word	0x00000078
        /*0970*/ 	.short	0x010a
        /*0972*/ 	.byte	0xff
	.zero		1


	//   ....[133]....
        /*0974*/ 	.word	0x0000a4d0
        /*0978*/ 	.word	0x00000000
        /*097c*/ 	.word	0x00000050
        /*0980*/ 	.short	0x010a
        /*0982*/ 	.byte	0xff
	.zero		1


	//   ....[134]....
        /*0984*/ 	.word	0x0000a530
        /*0988*/ 	.word	0x00000000
        /*098c*/ 	.word	0x00000058
        /*0990*/ 	.short	0x010a
        /*0992*/ 	.byte	0xff
	.zero		1


	//   ....[135]....
        /*0994*/ 	.word	0x0000a590
        /*0998*/ 	.word	0x00000000
        /*099c*/ 	.word	0x00000060
        /*09a0*/ 	.short	0x010a
        /*09a2*/ 	.byte	0xff
	.zero		1


	//   ....[136]....
        /*09a4*/ 	.word	0x0000a5f0
        /*09a8*/ 	.word	0x00000000
        /*09ac*/ 	.word	0x00000068
        /*09b0*/ 	.short	0x010a
        /*09b2*/ 	.byte	0xff
	.zero		1


	//   ....[137]....
        /*09b4*/ 	.word	0x0000a650
        /*09b8*/ 	.word	0x00000000
        /*09bc*/ 	.word	0x00000050
        /*09c0*/ 	.short	0x010a
        /*09c2*/ 	.byte	0xff
	.zero		1


	//   ....[138]....
        /*09c4*/ 	.word	0x0000a6b0
        /*09c8*/ 	.word	0x00000000
        /*09cc*/ 	.word	0x00000058
        /*09d0*/ 	.short	0x010a
        /*09d2*/ 	.byte	0xff
	.zero		1


	//   ....[139]....
        /*09d4*/ 	.word	0x0000a710
        /*09d8*/ 	.word	0x00000000
        /*09dc*/ 	.word	0x00000060
        /*09e0*/ 	.short	0x010a
        /*09e2*/ 	.byte	0xff
	.zero		1


	//   ....[140]....
        /*09e4*/ 	.word	0x0000a760
        /*09e8*/ 	.word	0x00000003
        /*09ec*/ 	.word	0x00000080
        /*09f0*/ 	.short	0x010a
        /*09f2*/ 	.byte	0xff
	.zero		1


	//   ....[141]....
        /*09f4*/ 	.word	0x0000a7c0
        /*09f8*/ 	.word	0x00000000
        /*09fc*/ 	.word	0x00000030
        /*0a00*/ 	.short	0x010a
        /*0a02*/ 	.byte	0xff
	.zero		1


	//   ....[142]....
        /*0a04*/ 	.word	0x0000a810
        /*0a08*/ 	.word	0x00000062
        /*0a0c*/ 	.word	0x000000a0
        /*0a10*/ 	.short	0x010a
        /*0a12*/ 	.byte	0xff
	.zero		1


	//   ....[143]....
        /*0a14*/ 	.word	0x0000a860
        /*0a18*/ 	.word	0x00000003
        /*0a1c*/ 	.word	0x00000030
        /*0a20*/ 	.short	0x010a
        /*0a22*/ 	.byte	0xff
	.zero		1


	//   ....[144]....
        /*0a24*/ 	.word	0x0000a8b0
        /*0a28*/ 	.word	0x0000003e
        /*0a2c*/ 	.word	0x00000030
        /*0a30*/ 	.short	0x010a
        /*0a32*/ 	.byte	0xff
	.zero		1


	//   ....[145]....
        /*0a34*/ 	.word	0x0000a900
        /*0a38*/ 	.word	0x0000003d
        /*0a3c*/ 	.word	0x00000030
        /*0a40*/ 	.short	0x010a
        /*0a42*/ 	.byte	0xff
	.zero		1


	//----- nvinfo : EIATTR_NUM_MBARRIERS
	.align		4
.L_47:
        /*0a44*/ 	.byte	0x03, 0x38
        /*0a46*/ 	.short	0x0021


	//----- nvinfo : EIATTR_EXIT_INSTR_OFFSETS
	.align		4
        /*0a48*/ 	.byte	0x04, 0x1c
        /*0a4a*/ 	.short	(.L_49 - .L_48)


	//   ....[0]....
.L_48:
        /*0a4c*/ 	.word	0x00002b20


	//   ....[1]....
        /*0a50*/ 	.word	0x00003030


	//   ....[2]....
        /*0a54*/ 	.word	0x00003090


	//   ....[3]....
        /*0a58*/ 	.word	0x00004340


	//   ....[4]....
        /*0a5c*/ 	.word	0x00005670


	//   ....[5]....
        /*0a60*/ 	.word	0x000056b0


	//   ....[6]....
        /*0a64*/ 	.word	0x00009b70


	//   ....[7]....
        /*0a68*/ 	.word	0x00009bf0


	//   ....[8]....
        /*0a6c*/ 	.word	0x00009c20


	//   ....[9]....
        /*0a70*/ 	.word	0x00009ca0


	//----- nvinfo : EIATTR_MAX_THREADS
	.align		4
.L_49:
        /*0a74*/ 	.byte	0x04, 0x05
        /*0a76*/ 	.short	(.L_51 - .L_50)
.L_50:
        /*0a78*/ 	.word	0x00000100
        /*0a7c*/ 	.word	0x00000001
        /*0a80*/ 	.word	0x00000001


	//----- nvinfo : EIATTR_CRS_STACK_SIZE
	.align		4
.L_51:
        /*0a84*/ 	.byte	0x04, 0x1e
        /*0a86*/ 	.short	(.L_53 - .L_52)
.L_52:
        /*0a88*/ 	.word	0x00000000


	//----- nvinfo : EIATTR_CBANK_PARAM_SIZE
	.align		4
.L_53:
        /*0a8c*/ 	.byte	0x03, 0x19
        /*0a8e*/ 	.short	0x0800


	//----- nvinfo : EIATTR_PARAM_CBANK
	.align		4
        /*0a90*/ 	.byte	0x04, 0x0a
        /*0a92*/ 	.short	(.L_55 - .L_54)
	.align		4
.L_54:
        /*0a94*/ 	.word	index@(.nv.constant0._ZN7cutlass13device_kernelINS_4gemm6kernel13GemmUniversalIN4cute5tupleIJiiiiEEENS1_10collective13CollectiveMmaINS1_35MainloopSm100TmaUmmaWarpSpecializedILi3ELi2ELi4ENS5_IJNS4_1CILi2EEESB_NSA_ILi1EEEEEEEENS5_IJNSA_ILi128EEENSA_ILi256EEENSA_ILi32EEEEEENS_10bfloat16_tENS5_IJlSC_lEEESJ_SK_NS4_8TiledMMAINS4_8MMA_AtomIJNS4_26SM100_MMA_F16BF16_2x1SM_SSISJ_SJ_fLi128ELi256ELNS4_4UMMA5MajorE0ELSP_0ELNSO_7ScaleInE0ELSQ_0EEEEEENS4_6LayoutINS5_IJSC_SC_SC_EEENS5_IJNSA_ILi0EEESV_SV_EEEEENS5_IJNS4_10UnderscoreESY_SY_EEEEENS4_28SM100_TMA_2SM_LOAD_MULTICASTENS4_14ComposedLayoutINS4_7SwizzleILi2ELi4ELi3EEENS4_18smem_ptr_flag_bitsILi16EEENST_INS5_IJNSA_ILi8EEESH_EEENS5_IJSH_SC_EEEEEEEvNS4_8identityENS4_18SM100_TMA_2SM_LOADES1B_vS1C_EENS_8epilogue10collective18CollectiveEpilogueINS1F_23Sm100TmaWarpSpecializedILi4ELi2ELi32ELb1ELb0EEEJNS5_IJNSA_ILi64EEESG_SH_EEENS5_IJNST_IS1K_SC_EENST_INS5_IJSH_SB_EEENS5_IJSC_SF_EEEEEEEESJ_SK_SJ_SK_NS1F_6fusion15FusionCallbacksIS1J_NS1R_17LinearCombinationISJ_fSJ_fLNS_15FloatRoundStyleE2EEES1L_S1Q_JEEENS4_5SM1004TMEM4LOAD26SM100_TMEM_LOAD_32dp32b32xENS4_13SM90_TMA_LOADES1B_NS4_39AutoVectorizingCopyWithAssumedAlignmentILi128EEENS4_14SM90_TMA_STOREES1B_S23_S23_EEEvvEEEEvNT_6ParamsE)
        /*0a98*/ 	.short	0x0380
        /*0a9a*/ 	.short	0x0800


	//----- nvinfo : EIATTR_SW_WAR
	.align		4
.L_55:
        /*0a9c*/ 	.byte	0x04, 0x36
        /*0a9e*/ 	.short	(.L_57 - .L_56)
.L_56:
        /*0aa0*/ 	.word	0x00000008
.L_57:


//--------------------- .nv.callgraph             --------------------------
	.section	.nv.callgraph,"",@"SHT_CUDA_CALLGRAPH"
	.align	4
	.sectionentsize	8
	.align		4
        /*0000*/ 	.word	0x00000000
	.align		4
        /*0004*/ 	.word	0xffffffff
	.align		4
        /*0008*/ 	.word	index@(_ZN7cutlass13device_kernelINS_4gemm6kernel13GemmUniversalIN4cute5tupleIJiiiiEEENS1_10collective13CollectiveMmaINS1_35MainloopSm100TmaUmmaWarpSpecializedILi3ELi2ELi4ENS5_IJNS4_1CILi2EEESB_NSA_ILi1EEEEEEEENS5_IJNSA_ILi128EEENSA_ILi256EEENSA_ILi32EEEEEENS_10bfloat16_tENS5_IJlSC_lEEESJ_SK_NS4_8TiledMMAINS4_8MMA_AtomIJNS4_26SM100_MMA_F16BF16_2x1SM_SSISJ_SJ_fLi128ELi256ELNS4_4UMMA5MajorE0ELSP_0ELNSO_7ScaleInE0ELSQ_0EEEEEENS4_6LayoutINS5_IJSC_SC_SC_EEENS5_IJNSA_ILi0EEESV_SV_EEEEENS5_IJNS4_10UnderscoreESY_SY_EEEEENS4_28SM100_TMA_2SM_LOAD_MULTICASTENS4_14ComposedLayoutINS4_7SwizzleILi2ELi4ELi3EEENS4_18smem_ptr_flag_bitsILi16EEENST_INS5_IJNSA_ILi8EEESH_EEENS5_IJSH_SC_EEEEEEEvNS4_8identityENS4_18SM100_TMA_2SM_LOADES1B_vS1C_EENS_8epilogue10collective18CollectiveEpilogueINS1F_23Sm100TmaWarpSpecializedILi4ELi2ELi32ELb1ELb0EEEJNS5_IJNSA_ILi64EEESG_SH_EEENS5_IJNST_IS1K_SC_EENST_INS5_IJSH_SB_EEENS5_IJSC_SF_EEEEEEEESJ_SK_SJ_SK_NS1F_6fusion15FusionCallbacksIS1J_NS1R_17LinearCombinationISJ_fSJ_fLNS_15FloatRoundStyleE2EEES1L_S1Q_JEEENS4_5SM1004TMEM4LOAD26SM100_TMEM_LOAD_32dp32b32xENS4_13SM90_TMA_LOADES1B_NS4_39AutoVectorizingCopyWithAssumedAlignmentILi128EEENS4_14SM90_TMA_STOREES1B_S23_S23_EEEvvEEEEvNT_6ParamsE)
	.align		4
        /*000c*/ 	.word	index@(__assertfail)
	.align		4
        /*0010*/ 	.word	0x00000000
	.align		4
        /*0014*/ 	.word	0xfffffffe
	.align		4
        /*0018*/ 	.word	0x00000000
	.align		4
        /*001c*/ 	.word	0xfffffffd
	.align		4
        /*0020*/ 	.word	0x00000000
	.align		4
        /*0024*/ 	.word	0xfffffffc


//--------------------- .nv.constant4             --------------------------
	.section	.nv.constant4,"a",@progbits
	.align	8
	.align		8
.nv.constant4:
        /*0000*/ 	.dword	__assertfail
	.align		8
        /*0008*/ 	.dword	__unnamed_1
	.align		8
        /*0010*/ 	.dword	__unnamed_2
	.align		8
        /*0018*/ 	.dword	_ZN39_INTERNAL_679cda2c_4_k_cu_264749c2_84124cuda3std3__45__cpo5beginE
	.align		8
        /*0020*/ 	.dword	_ZN39_INTERNAL_679cda2c_4_k_cu_264749c2_84124cuda3std3__45__cpo3endE
	.align		8
        /*0028*/ 	.dword	_ZN39_INTERNAL_679cda2c_4_k_cu_264749c2_84124cuda3std3__45__cpo6cbeginE
	.align		8
        /*0030*/ 	.dword	_ZN39_INTERNAL_679cda2c_4_k_cu_264749c2_84124cuda3std3__45__cpo4cendE
	.align		8
        /*0038*/ 	.dword	_ZN39_INTERNAL_679cda2c_4_k_cu_264749c2_84124cuda3std3__441_GLOBAL__N__679cda2c_4_k_cu_264749c2_84126ignoreE
	.align		8
        /*0040*/ 	.dword	_ZN39_INTERNAL_679cda2c_4_k_cu_264749c2_84124cuda3std3__419piecewise_constructE
	.align		8
        /*0048*/ 	.dword	_ZN39_INTERNAL_679cda2c_4_k_cu_264749c2_84124cuda3std3__48in_placeE
	.align		8
        /*0050*/ 	.dword	_ZN39_INTERNAL_679cda2c_4_k_cu_264749c2_84124cuda3std6ranges3__45__cpo4swapE
	.align		8
        /*0058*/ 	.dword	_ZN39_INTERNAL_679cda2c_4_k_cu_264749c2_84124cuda3std6ranges3__45__cpo9iter_moveE
	.align		8
        /*0060*/ 	.dword	_ZN39_INTERNAL_679cda2c_4_k_cu_264749c2_84124cute7productE
	.align		8
        /*0068*/ 	.dword	_ZN39_INTERNAL_679cda2c_4_k_cu_264749c2_84124cute1_E
	.align		8
        /*0070*/ 	.dword	$str$25
	.align		8
        /*0078*/ 	.dword	$str$26
	.align		8
        /*0080*/ 	.dword	$str$27
	.align		8
        /*0088*/ 	.dword	$str$28


//--------------------- .text._ZN7cutlass13device_kernelINS_4gemm6kernel13GemmUniversalIN4cute5tupleIJiiiiEEENS1_10collective13CollectiveMmaINS1_35MainloopSm100TmaUmmaWarpSpecializedILi3ELi2ELi4ENS5_IJNS4_1CILi2EEESB_NSA_ILi1EEEEEEEENS5_IJNSA_ILi128EEENSA_ILi256EEENSA_ILi32EEEEEENS_10bfloat16_tENS5_IJlSC_lEEESJ_SK_NS4_8TiledMMAINS4_8MMA_AtomIJNS4_26SM100_MMA_F16BF16_2x1SM_SSISJ_SJ_fLi128ELi256ELNS4_4UMMA5MajorE0ELSP_0ELNSO_7ScaleInE0ELSQ_0EEEEEENS4_6LayoutINS5_IJSC_SC_SC_EEENS5_IJNSA_ILi0EEESV_SV_EEEEENS5_IJNS4_10UnderscoreESY_SY_EEEEENS4_28SM100_TMA_2SM_LOAD_MULTICASTENS4_14ComposedLayoutINS4_7SwizzleILi2ELi4ELi3EEENS4_18smem_ptr_flag_bitsILi16EEENST_INS5_IJNSA_ILi8EEESH_EEENS5_IJSH_SC_EEEEEEEvNS4_8identityENS4_18SM100_TMA_2SM_LOADES1B_vS1C_EENS_8epilogue10collective18CollectiveEpilogueINS1F_23Sm100TmaWarpSpecializedILi4ELi2ELi32ELb1ELb0EEEJNS5_IJNSA_ILi64EEESG_SH_EEENS5_IJNST_IS1K_SC_EENST_INS5_IJSH_SB_EEENS5_IJSC_SF_EEEEEEEESJ_SK_SJ_SK_NS1F_6fusion15FusionCallbacksIS1J_NS1R_17LinearCombinationISJ_fSJ_fLNS_15FloatRoundStyleE2EEES1L_S1Q_JEEENS4_5SM1004TMEM4LOAD26SM100_TMEM_LOAD_32dp32b32xENS4_13SM90_TMA_LOADES1B_NS4_39AutoVectorizingCopyWithAssumedAlignmentILi128EEENS4_14SM90_TMA_STOREES1B_S23_S23_EEEvvEEEEvNT_6ParamsE --------------------------
	.section	.text._ZN7cutlass13device_kernelINS_4gemm6kernel13GemmUniversalIN4cute5tupleIJiiiiEEENS1_10collective13CollectiveMmaINS1_35MainloopSm100TmaUmmaWarpSpecializedILi3ELi2ELi4ENS5_IJNS4_1CILi2EEESB_NSA_ILi1EEEEEEEENS5_IJNSA_ILi128EEENSA_ILi256EEENSA_ILi32EEEEEENS_10bfloat16_tENS5_IJlSC_lEEESJ_SK_NS4_8TiledMMAINS4_8MMA_AtomIJNS4_26SM100_MMA_F16BF16_2x1SM_SSISJ_SJ_fLi128ELi256ELNS4_4UMMA5MajorE0ELSP_0ELNSO_7ScaleInE0ELSQ_0EEEEEENS4_6LayoutINS5_IJSC_SC_SC_EEENS5_IJNSA_ILi0EEESV_SV_EEEEENS5_IJNS4_10UnderscoreESY_SY_EEEEENS4_28SM100_TMA_2SM_LOAD_MULTICASTENS4_14ComposedLayoutINS4_7SwizzleILi2ELi4ELi3EEENS4_18smem_ptr_flag_bitsILi16EEENST_INS5_IJNSA_ILi8EEESH_EEENS5_IJSH_SC_EEEEEEEvNS4_8identityENS4_18SM100_TMA_2SM_LOADES1B_vS1C_EENS_8epilogue10collective18CollectiveEpilogueINS1F_23Sm100TmaWarpSpecializedILi4ELi2ELi32ELb1ELb0EEEJNS5_IJNSA_ILi64EEESG_SH_EEENS5_IJNST_IS1K_SC_EENST_INS5_IJSH_SB_EEENS5_IJSC_SF_EEEEEEEESJ_SK_SJ_SK_NS1F_6fusion15FusionCallbacksIS1J_NS1R_17LinearCombinationISJ_fSJ_fLNS_15FloatRoundStyleE2EEES1L_S1Q_JEEENS4_5SM1004TMEM4LOAD26SM100_TMEM_LOAD_32dp32b32xENS4_13SM90_TMA_LOADES1B_NS4_39AutoVectorizingCopyWithAssumedAlignmentILi128EEENS4_14SM90_TMA_STOREES1B_S23_S23_EEEvvEEEEvNT_6ParamsE,"ax",@progbits
	.align	128
.text._ZN7cutlass13device_kernelINS_4gemm6kernel13GemmUniversalIN4cute5tupleIJiiiiEEENS1_10collective13CollectiveMmaINS1_35MainloopSm100TmaUmmaWarpSpecializedILi3ELi2ELi4ENS5_IJNS4_1CILi2EEESB_NSA_ILi1EEEEEEEENS5_IJNSA_ILi128EEENSA_ILi256EEENSA_ILi32EEEEEENS_10bfloat16_tENS5_IJlSC_lEEESJ_SK_NS4_8TiledMMAINS4_8MMA_AtomIJNS4_26SM100_MMA_F16BF16_2x1SM_SSISJ_SJ_fLi128ELi256ELNS4_4UMMA5MajorE0ELSP_0ELNSO_7ScaleInE0ELSQ_0EEEEEENS4_6LayoutINS5_IJSC_SC_SC_EEENS5_IJNSA_ILi0EEESV_SV_EEEEENS5_IJNS4_10UnderscoreESY_SY_EEEEENS4_28SM100_TMA_2SM_LOAD_MULTICASTENS4_14ComposedLayoutINS4_7SwizzleILi2ELi4ELi3EEENS4_18smem_ptr_flag_bitsILi16EEENST_INS5_IJNSA_ILi8EEESH_EEENS5_IJSH_SC_EEEEEEEvNS4_8identityENS4_18SM100_TMA_2SM_LOADES1B_vS1C_EENS_8epilogue10collective18CollectiveEpilogueINS1F_23Sm100TmaWarpSpecializedILi4ELi2ELi32ELb1ELb0EEEJNS5_IJNSA_ILi64EEESG_SH_EEENS5_IJNST_IS1K_SC_EENST_INS5_IJSH_SB_EEENS5_IJSC_SF_EEEEEEEESJ_SK_SJ_SK_NS1F_6fusion15FusionCallbacksIS1J_NS1R_17LinearCombinationISJ_fSJ_fLNS_15FloatRoundStyleE2EEES1L_S1Q_JEEENS4_5SM1004TMEM4LOAD26SM100_TMEM_LOAD_32dp32b32xENS4_13SM90_TMA_LOADES1B_NS4_39AutoVectorizingCopyWithAssumedAlignmentILi128EEENS4_14SM90_TMA_STOREES1B_S23_S23_EEEvvEEEEvNT_6ParamsE:
        .type           _ZN7cutlass13device_kernelINS_4gemm6kernel13GemmUniversalIN4cute5tupleIJiiiiEEENS1_10collective13CollectiveMmaINS1_35MainloopSm100TmaUmmaWarpSpecializedILi3ELi2ELi4ENS5_IJNS4_1CILi2EEESB_NSA_ILi1EEEEEEEENS5_IJNSA_ILi128EEENSA_ILi256EEENSA_ILi32EEEEEENS_10bfloat16_tENS5_IJlSC_lEEESJ_SK_NS4_8TiledMMAINS4_8MMA_AtomIJNS4_26SM100_MMA_F16BF16_2x1SM_SSISJ_SJ_fLi128ELi256ELNS4_4UMMA5MajorE0ELSP_0ELNSO_7ScaleInE0ELSQ_0EEEEEENS4_6LayoutINS5_IJSC_SC_SC_EEENS5_IJNSA_ILi0EEESV_SV_EEEEENS5_IJNS4_10UnderscoreESY_SY_EEEEENS4_28SM100_TMA_2SM_LOAD_MULTICASTENS4_14ComposedLayoutINS4_7SwizzleILi2ELi4ELi3EEENS4_18smem_ptr_flag_bitsILi16EEENST_INS5_IJNSA_ILi8EEESH_EEENS5_IJSH_SC_EEEEEEEvNS4_8identityENS4_18SM100_TMA_2SM_LOADES1B_vS1C_EENS_8epilogue10collective18CollectiveEpilogueINS1F_23Sm100TmaWarpSpecializedILi4ELi2ELi32ELb1ELb0EEEJNS5_IJNSA_ILi64EEESG_SH_EEENS5_IJNST_IS1K_SC_EENST_INS5_IJSH_SB_EEENS5_IJSC_SF_EEEEEEEESJ_SK_SJ_SK_NS1F_6fusion15FusionCallbacksIS1J_NS1R_17LinearCombinationISJ_fSJ_fLNS_15FloatRoundStyleE2EEES1L_S1Q_JEEENS4_5SM1004TMEM4LOAD26SM100_TMEM_LOAD_32dp32b32xENS4_13SM90_TMA_LOADES1B_NS4_39AutoVectorizingCopyWithAssumedAlignmentILi128EEENS4_14SM90_TMA_STOREES1B_S23_S23_EEEvvEEEEvNT_6ParamsE,@function
        .size           _ZN7cutlass13device_kernelINS_4gemm6kernel13GemmUniversalIN4cute5tupleIJiiiiEEENS1_10collective13CollectiveMmaINS1_35MainloopSm100TmaUmmaWarpSpecializedILi3ELi2ELi4ENS5_IJNS4_1CILi2EEESB_NSA_ILi1EEEEEEEENS5_IJNSA_ILi128EEENSA_ILi256EEENSA_ILi32EEEEEENS_10bfloat16_tENS5_IJlSC_lEEESJ_SK_NS4_8TiledMMAINS4_8MMA_AtomIJNS4_26SM100_MMA_F16BF16_2x1SM_SSISJ_SJ_fLi128ELi256ELNS4_4UMMA5MajorE0ELSP_0ELNSO_7ScaleInE0ELSQ_0EEEEEENS4_6LayoutINS5_IJSC_SC_SC_EEENS5_IJNSA_ILi0EEESV_SV_EEEEENS5_IJNS4_10UnderscoreESY_SY_EEEEENS4_28SM100_TMA_2SM_LOAD_MULTICASTENS4_14ComposedLayoutINS4_7SwizzleILi2ELi4ELi3EEENS4_18smem_ptr_flag_bitsILi16EEENST_INS5_IJNSA_ILi8EEESH_EEENS5_IJSH_SC_EEEEEEEvNS4_8identityENS4_18SM100_TMA_2SM_LOADES1B_vS1C_EENS_8epilogue10collective18CollectiveEpilogueINS1F_23Sm100TmaWarpSpecializedILi4ELi2ELi32ELb1ELb0EEEJNS5_IJNSA_ILi64EEESG_SH_EEENS5_IJNST_IS1K_SC_EENST_INS5_IJSH_SB_EEENS5_IJSC_SF_EEEEEEEESJ_SK_SJ_SK_NS1F_6fusion15FusionCallbacksIS1J_NS1R_17LinearCombinationISJ_fSJ_fLNS_15FloatRoundStyleE2EEES1L_S1Q_JEEENS4_5SM1004TMEM4LOAD26SM100_TMEM_LOAD_32dp32b32xENS4_13SM90_TMA_LOADES1B_NS4_39AutoVectorizingCopyWithAssumedAlignmentILi128EEENS4_14SM90_TMA_STOREES1B_S23_S23_EEEvvEEEEvNT_6ParamsE,(.L_x_194 - _ZN7cutlass13device_kernelINS_4gemm6kernel13GemmUniversalIN4cute5tupleIJiiiiEEENS1_10collective13CollectiveMmaINS1_35MainloopSm100TmaUmmaWarpSpecializedILi3ELi2ELi4ENS5_IJNS4_1CILi2EEESB_NSA_ILi1EEEEEEEENS5_IJNSA_ILi128EEENSA_ILi256EEENSA_ILi32EEEEEENS_10bfloat16_tENS5_IJlSC_lEEESJ_SK_NS4_8TiledMMAINS4_8MMA_AtomIJNS4_26SM100_MMA_F16BF16_2x1SM_SSISJ_SJ_fLi128ELi256ELNS4_4UMMA5MajorE0ELSP_0ELNSO_7ScaleInE0ELSQ_0EEEEEENS4_6LayoutINS5_IJSC_SC_SC_EEENS5_IJNSA_ILi0EEESV_SV_EEEEENS5_IJNS4_10UnderscoreESY_SY_EEEEENS4_28SM100_TMA_2SM_LOAD_MULTICASTENS4_14ComposedLayoutINS4_7SwizzleILi2ELi4ELi3EEENS4_18smem_ptr_flag_bitsILi16EEENST_INS5_IJNSA_ILi8EEESH_EEENS5_IJSH_SC_EEEEEEEvNS4_8identityENS4_18SM100_TMA_2SM_LOADES1B_vS1C_EENS_8epilogue10collective18CollectiveEpilogueINS1F_23Sm100TmaWarpSpecializedILi4ELi2ELi32ELb1ELb0EEEJNS5_IJNSA_ILi64EEESG_SH_EEENS5_IJNST_IS1K_SC_EENST_INS5_IJSH_SB_EEENS5_IJSC_SF_EEEEEEEESJ_SK_SJ_SK_NS1F_6fusion15FusionCallbacksIS1J_NS1R_17LinearCombinationISJ_fSJ_fLNS_15FloatRoundStyleE2EEES1L_S1Q_JEEENS4_5SM1004TMEM4LOAD26SM100_TMEM_LOAD_32dp32b32xENS4_13SM90_TMA_LOADES1B_NS4_39AutoVectorizingCopyWithAssumedAlignmentILi128EEENS4_14SM90_TMA_STOREES1B_S23_S23_EEEvvEEEEvNT_6ParamsE)
        .other          _ZN7cutlass13device_kernelINS_4gemm6kernel13GemmUniversalIN4cute5tupleIJiiiiEEENS1_10collective13CollectiveMmaINS1_35MainloopSm100TmaUmmaWarpSpecializedILi3ELi2ELi4ENS5_IJNS4_1CILi2EEESB_NSA_ILi1EEEEEEEENS5_IJNSA_ILi128EEENSA_ILi256EEENSA_ILi32EEEEEENS_10bfloat16_tENS5_IJlSC_lEEESJ_SK_NS4_8TiledMMAINS4_8MMA_AtomIJNS4_26SM100_MMA_F16BF16_2x1SM_SSISJ_SJ_fLi128ELi256ELNS4_4UMMA5MajorE0ELSP_0ELNSO_7ScaleInE0ELSQ_0EEEEEENS4_6LayoutINS5_IJSC_SC_SC_EEENS5_IJNSA_ILi0EEESV_SV_EEEEENS5_IJNS4_10UnderscoreESY_SY_EEEEENS4_28SM100_TMA_2SM_LOAD_MULTICASTENS4_14ComposedLayoutINS4_7SwizzleILi2ELi4ELi3EEENS4_18smem_ptr_flag_bitsILi16EEENST_INS5_IJNSA_ILi8EEESH_EEENS5_IJSH_SC_EEEEEEEvNS4_8identityENS4_18SM100_TMA_2SM_LOADES1B_vS1C_EENS_8epilogue10collective18CollectiveEpilogueINS1F_23Sm100TmaWarpSpecializedILi4ELi2ELi32ELb1ELb0EEEJNS5_IJNSA_ILi64EEESG_SH_EEENS5_IJNST_IS1K_SC_EENST_INS5_IJSH_SB_EEENS5_IJSC_SF_EEEEEEEESJ_SK_SJ_SK_NS1F_6fusion15FusionCallbacksIS1J_NS1R_17LinearCombinationISJ_fSJ_fLNS_15FloatRoundStyleE2EEES1L_S1Q_JEEENS4_5SM1004TMEM4LOAD26SM100_TMEM_LOAD_32dp32b32xENS4_13SM90_TMA_LOADES1B_NS4_39AutoVectorizingCopyWithAssumedAlignmentILi128EEENS4_14SM90_TMA_STOREES1B_S23_S23_EEEvvEEEEvNT_6ParamsE,@"STO_CUDA_ENTRY STV_DEFAULT"
_ZN7cutlass13device_kernelINS_4gemm6kernel13GemmUniversalIN4cute5tupleIJiiiiEEENS1_10collective13CollectiveMmaINS1_35MainloopSm100TmaUmmaWarpSpecializedILi3ELi2ELi4ENS5_IJNS4_1CILi2EEESB_NSA_ILi1EEEEEEEENS5_IJNSA_ILi128EEENSA_ILi256EEENSA_ILi32EEEEEENS_10bfloat16_tENS5_IJlSC_lEEESJ_SK_NS4_8TiledMMAINS4_8MMA_AtomIJNS4_26SM100_MMA_F16BF16_2x1SM_SSISJ_SJ_fLi128ELi256ELNS4_4UMMA5MajorE0ELSP_0ELNSO_7ScaleInE0ELSQ_0EEEEEENS4_6LayoutINS5_IJSC_SC_SC_EEENS5_IJNSA_ILi0EEESV_SV_EEEEENS5_IJNS4_10UnderscoreESY_SY_EEEEENS4_28SM100_TMA_2SM_LOAD_MULTICASTENS4_14ComposedLayoutINS4_7SwizzleILi2ELi4ELi3EEENS4_18smem_ptr_flag_bitsILi16EEENST_INS5_IJNSA_ILi8EEESH_EEENS5_IJSH_SC_EEEEEEEvNS4_8identityENS4_18SM100_TMA_2SM_LOADES1B_vS1C_EENS_8epilogue10collective18CollectiveEpilogueINS1F_23Sm100TmaWarpSpecializedILi4ELi2ELi32ELb1ELb0EEEJNS5_IJNSA_ILi64EEESG_SH_EEENS5_IJNST_IS1K_SC_EENST_INS5_IJSH_SB_EEENS5_IJSC_SF_EEEEEEEESJ_SK_SJ_SK_NS1F_6fusion15FusionCallbacksIS1J_NS1R_17LinearCombinationISJ_fSJ_fLNS_15FloatRoundStyleE2EEES1L_S1Q_JEEENS4_5SM1004TMEM4LOAD26SM100_TMEM_LOAD_32dp32b32xENS4_13SM90_TMA_LOADES1B_NS4_39AutoVectorizingCopyWithAssumedAlignmentILi128EEENS4_14SM90_TMA_STOREES1B_S23_S23_EEEvvEEEEvNT_6ParamsE:
[----:B------:R-:W1:Y:S01]  /*0000*/  LDC R1, c[0x0][0x37c] ;  /* 0x0000df00ff017b82 */ /* 0x000e620000000800 */
[----:B------:R-:W2:Y:S01]  /*0010*/  S2R R95, SR_TID.X ;  /* 0x00000000005f7919 */ /* 0x000ea20000002100 */
[----:B------:R-:W3:Y:S06]  /*0020*/  LDCU.64 UR8, c[0x0][0x890] ;  /* 0x00011200ff0877ac */ /* 0x000eec0008000a00 */
[----:B------:R-:W4:Y:S01]  /*0030*/  S2UR UR4, SR_CgaCtaId ;  /* 0x00000000000479c3 */ /* 0x000f220000008800 */
[----:B------:R-:W-:Y:S02]  /*0040*/  PRMT R80, RZ, 0x7610, R80 ;  /* 0x00007610ff507816 */ /* 0x000fe40000000050 */
[----:B------:R-:W-:Y:S01]  /*0050*/  ELECT P1, URZ, PT ;  /* 0x0000000000ff782f */ /* 0x000fe20003820000 */
[----:B---3--:R-:W-:-:S04]  /*0060*/  UISETP.NE.U32.AND UP0, UPT, UR8, URZ, UPT ;  /* 0x000000ff0800728c */ /* 0x008fc8000bf05070 */
[----:B------:R-:W-:Y:S02]  /*0070*/  UISETP.NE.AND.EX UP0, UPT, UR9, URZ, UPT, UP0 ;  /* 0x000000ff0900728c */ /* 0x000fe4000bf05300 */
[----:B----4-:R-:W-:Y:S02]  /*0080*/  ULOP3.LUT UR33, UR4, 0x1, URZ, 0xc0, !UPT ;  /* 0x0000000104217892 */ /* 0x010fe4000f8ec0ff */
[----:B------:R-:W-:Y:S01]  /*0090*/  ULOP3.LUT UR34, UR4, 0x1, URZ, 0x3c, !UPT ;  /* 0x0000000104227892 */ /* 0x000fe2000f8e3cff */
[----:B--2---:R-:W-:-:S05]  /*00a0*/  SHF.R.U32.HI R81, RZ, 0x5, R95 ;  /* 0x00000005ff517819 */ /* 0x004fca000001165f */
[----:B------:R-:W2:Y:S02]  /*00b0*/  SHFL.IDX PT, R0, R81, RZ, 0x1f ;  /* 0x00001fff51007589 */ /* 0x000ea400000e0000 */
[----:B--2---:R-:W-:Y:S01]  /*00c0*/  R2UR UR13, R0 ;  /* 0x00000000000d72ca */ /* 0x004fe200000e0000 */
[----:B-1----:R-:W-:-:S14]  /*00d0*/  BRA.U UP0, `(.L_x_0) ;  /* 0x0000000100307547 */ /* 0x002fdc000b800000 */
[----:B------:R-:W1:Y:S02]  /*00e0*/  LDCU.64 UR4, c[0x0][0x888] ;  /* 0x00011100ff0477ac */ /* 0x000e640008000a00 */
[----:B-1----:R-:W-:-:S04]  /*00f0*/  UISETP.NE.U32.AND UP0, UPT, UR4, URZ, UPT ;  /* 0x000000ff0400728c */ /* 0x002fc8000bf05070 */
[----:B------:R-:W-:-:S09]  /*0100*/  UISETP.NE.AND.EX UP0, UPT, UR5, URZ, UPT, UP0 ;  /* 0x000000ff0500728c */ /* 0x000fd2000bf05300 */
[----:B------:R-:W-:Y:S05]  /*0110*/  BRA.U !UP0, `(.L_x_1) ;  /* 0x0000000108147547 */ /* 0x000fea000b800000 */
[----:B------:R-:W1:Y:S01]  /*0120*/  LDC.64 R2, c[0x0][0x888] ;  /* 0x00022200ff027b82 */ /* 0x000e620000000a00 */
[----:B------:R-:W1:Y:S02]  /*0130*/  LDCU.64 UR4, c[0x0][0x358] ;  /* 0x00006b00ff0477ac */ /* 0x000e640008000a00 */
[----:B-1----:R1:W5:Y:S01]  /*0140*/  LDG.E R41, desc[UR4][R2.64] ;  /* 0x0000000402297981 */ /* 0x002362000c1e1900 */
[----:B------:R-:W-:Y:S01]  /*0150*/  HFMA2 R80, -RZ, RZ, 0, 5.9604644775390625e-08 ;  /* 0x00000001ff507431 */ /* 0x000fe200000001ff */
[----:B------:R-:W-:Y:S05]  /*0160*/  BRA `(.L_x_0) ;  /* 0x00000000000c7947 */ /* 0x000fea0003800000 */
.L_x_1:
[----:B------:R-:W1:Y:S01]  /*0170*/  LDCU UR4, c[0x0][0x880] ;  /* 0x00011000ff0477ac */ /* 0x000e620008000800 */
[----:B------:R-:W-:Y:S01]  /*0180*/  HFMA2 R80, -RZ, RZ, 0, 5.9604644775390625e-08 ;  /* 0x00000001ff507431 */ /* 0x000fe200000001ff */
[----:B-1----:R-:W-:-:S07]  /*0190*/  MOV R41, UR4 ;  /* 0x0000000400297c02 */ /* 0x002fce0008000f00 */
.L_x_0:
[----:B------:R-:W2:Y:S02]  /*01a0*/  LDCU.64 UR4, c[0x0][0x8b0] ;  /* 0x00011600ff0477ac */ /* 0x000ea40008000a00 */
[----:B--2---:R-:W-:-:S04]  /*01b0*/  UISETP.NE.U32.AND UP0, UPT, UR4, URZ, UPT ;  /* 0x000000ff0400728c */ /* 0x004fc8000bf05070 */
[----:B------:R-:W-:-:S09]  /*01c0*/  UISETP.NE.AND.EX UP0, UPT, UR5, URZ, UPT, UP0 ;  /* 0x000000ff0500728c */ /* 0x000fd2000bf05300 */
[----:B------:R-:W-:Y:S05]  /*01d0*/  BRA.U UP0, `(.L_x_2) ;  /* 0x0000000100287547 */ /* 0x000fea000b800000 */
[----:B------:R-:W2:Y:S02]  /*01e0*/  LDCU.64 UR4, c[0x0][0x8a8] ;  /* 0x00011500ff0477ac */ /* 0x000ea40008000a00 */
[----:B--2---:R-:W-:-:S04]  /*01f0*/  UISETP.NE.U32.AND UP0, UPT, UR4, URZ, UPT ;  /* 0x000000ff0400728c */ /* 0x004fc8000bf05070 */
[----:B------:R-:W-:-:S09]  /*0200*/  UISETP.NE.AND.EX UP0, UPT, UR5, URZ, UPT, UP0 ;  /* 0x000000ff0500728c */ /* 0x000fd2000bf05300 */
[----:B------:R-:W-:Y:S05]  /*0210*/  BRA.U !UP0, `(.L_x_3) ;  /* 0x0000000108107547 */ /* 0x000fea000b800000 */
[----:B------:R-:W2:Y:S01]  /*0220*/  LDC.64 R38, c[0x0][0x8a8] ;  /* 0x00022a00ff267b82 */ /* 0x000ea20000000a00 */
[----:B------:R-:W2:Y:S02]  /*0230*/  LDCU.64 UR4, c[0x0][0x358] ;  /* 0x00006b00ff0477ac */ /* 0x000ea40008000a00 */
[----:B--2---:R2:W5:Y:S01]  /*0240*/  LDG.E R38, desc[UR4][R38.64] ;  /* 0x0000000426267981 */ /* 0x004562000c1e1900 */
[----:B------:R-:W-:Y:S05]  /*0250*/  BRA `(.L_x_2) ;  /* 0x0000000000087947 */ /* 0x000fea0003800000 */
.L_x_3:
[----:B------:R-:W2:Y:S02]  /*0260*/  LDCU UR4, c[0x0][0x8a0] ;  /* 0x00011400ff0477ac */ /* 0x000ea40008000800 */
[----:B--2---:R-:W-:Y:S02]  /*0270*/  MOV R38, UR4 ;  /* 0x0000000400267c02 */ /* 0x004fe40008000f00 */
.L_x_2:
[----:B------:R-:W-:Y:S01]  /*0280*/  IMAD.U32 R0, RZ, RZ, UR13 ;  /* 0x0000000dff007e24 */ /* 0x000fe2000f8e00ff */
[----:B------:R-:W-:Y:S04]  /*0290*/  BSSY.RECONVERGENT B0, `(.L_x_4) ;  /* 0x000000c000007945 */ /* 0x000fe80003800200 */
[C---:B------:R-:W-:Y:S02]  /*02a0*/  ISETP.NE.OR P2, PT, R0.reuse, 0x1, !P1 ;  /* 0x000000010000780c */ /* 0x040fe40004f45670 */
[----:B------:R-:W-:-:S11]  /*02b0*/  ISETP.NE.OR P0, PT, R0, 0x3, !P1 ;  /* 0x000000030000780c */ /* 0x000fd60004f05670 */
[----:B------:R-:W-:Y:S05]  /*02c0*/  @P2 BRA `(.L_x_5) ;  /* 0x0000000000202947 */ /* 0x000fea0003800000 */
[----:B------:R-:W3:Y:S02]  /*02d0*/  LDCU.64 UR4, c[0x0][0x348] ;  /* 0x00006900ff0477ac */ /* 0x000ee40008000a00 */
[----:B---3--:R-:W-:Y:S02]  /*02e0*/  UIADD3 UR6, UP1, UPT, UR4, 0x80, URZ ;  /* 0x0000008004067890 */ /* 0x008fe4000ff3e0ff */
[----:B------:R-:W-:Y:S02]  /*02f0*/  UIADD3 UR4, UP0, UPT, UR4, 0x180, URZ ;  /* 0x0000018004047890 */ /* 0x000fe4000ff1e0ff */
[----:B------:R-:W-:Y:S02]  /*0300*/  UIADD3.X UR7, UPT, UPT, URZ, UR5, URZ, UP1, !UPT ;  /* 0x00000005ff077290 */ /* 0x000fe40008ffe4ff */
[----:B------:R-:W-:-:S07]  /*0310*/  UIADD3.X UR5, UPT, UPT, URZ, UR5, URZ, UP0, !UPT ;  /* 0x00000005ff057290 */ /* 0x000fce00087fe4ff */
[----:B------:R3:W-:Y:S02]  /*0320*/  UTMACCTL.PF [UR6] ;  /* 0x00000000060079b9 */ /* 0x0007e40008040000 */
[----:B------:R3:W-:Y:S02]  /*0330*/  UTMACCTL.PF [UR4] ;  /* 0x00000000040079b9 */ /* 0x0007e40008040000 */
[----:B---3--:R-:W-:Y:S01]  /*0340*/  NOP ;  /* 0x0000000000007918 */ /* 0x008fe20000000000 */
.L_x_5:
[----:B------:R-:W-:Y:S05]  /*0350*/  BSYNC.RECONVERGENT B0 ;  /* 0x0000000000007941 */ /* 0x000fea0003800200 */
.L_x_4:
[----:B------:R-:W-:Y:S04]  /*0360*/  BSSY.RECONVERGENT B0, `(.L_x_6) ;  /* 0x000000a000007945 */ /* 0x000fe80003800200 */
        /* <DEDUP_REMOVED lines=9> */
.L_x_7:
[----:B------:R-:W-:Y:S05]  /*0400*/  BSYNC.RECONVERGENT B0 ;  /* 0x0000000000007941 */ /* 0x000fea0003800200 */
.L_x_6:
[----:B------:R-:W3:Y:S01]  /*0410*/  LDCU.64 UR4, c[0x0][0x888] ;  /* 0x00011100ff0477ac */ /* 0x000ee20008000a00 */
[----:B------:R-:W-:Y:S02]  /*0420*/  UISETP.EQ.U32.AND UP1, UPT, UR8, URZ, UPT ;  /* 0x000000ff0800728c */ /* 0x000fe4000bf22070 */
[----:B------:R-:W-:Y:S02]  /*0430*/  UPLOP3.LUT UP3, UPT, UPT, UPT, UPT, 0x80, 0x8 ;  /* 0x000000000008789c */ /* 0x000fe40003f6f070 */
[----:B---3--:R-:W-:-:S04]  /*0440*/  UISETP.NE.U32.AND UP0, UPT, UR4, URZ, UPT ;  /* 0x000000ff0400728c */ /* 0x008fc8000bf05070 */
[----:B------:R-:W-:-:S04]  /*0450*/  UISETP.NE.AND.EX UP0, UPT, UR5, URZ, UPT, UP0 ;  /* 0x000000ff0500728c */ /* 0x000fc8000bf05300 */
[----:B------:R-:W-:-:S04]  /*0460*/  UISETP.EQ.OR.EX UP2, UPT, UR9, URZ, !UP0, UP1 ;  /* 0x000000ff0900728c */ /* 0x000fc8000c742710 */
[----:B------:R-:W-:-:S06]  /*0470*/  UP2UR UR4, UPR, URZ, 0x4 ;  /* 0x00000004ff047883 */ /* 0x000fcc0008000000 */
[----:B------:R-:W-:Y:S01]  /*0480*/  MOV R84, UR4 ;  /* 0x0000000400547c02 */ /* 0x000fe20008000f00 */
[----:B------:R-:W-:Y:S06]  /*0490*/  BRA.U !UP2, `(.L_x_8) ;  /* 0x000000010a207547 */ /* 0x000fec000b800000 */
[----:B------:R-:W-:Y:S01]  /*04a0*/  UISETP.NE.U32.AND UP1, UPT, UR8, URZ, UPT ;  /* 0x000000ff0800728c */ /* 0x000fe2000bf25070 */
[----:B-----5:R-:W-:Y:S01]  /*04b0*/  FSETP.NEU.AND P0, PT, R41, RZ, PT ;  /* 0x000000ff2900720b */ /* 0x020fe20003f0d000 */
[----:B------:R-:W-:Y:S02]  /*04c0*/  USEL UR4, URZ, 0xffffffff, UP0 ;  /* 0xffffffffff047887 */ /* 0x000fe40008000000 */
[----:B------:R-:W-:-:S10]  /*04d0*/  UISETP.NE.AND.EX UP1, UPT, UR9, URZ, UPT, UP1 ;  /* 0x000000ff0900728c */ /* 0x000fd4000bf25310 */
[----:B------:R-:W-:Y:S01]  /*04e0*/  VOTEU.ANY UP0, P0 ;  /* 0x0000000000ff7886 */ /* 0x000fe20000000100 */
[----:B------:R-:W-:-:S04]  /*04f0*/  @!UP1 USEL UR4, URZ, 0xffffffff, UP0 ;  /* 0xffffffffff049887 */ /* 0x000fc80008000000 */
[----:B------:R-:W-:-:S04]  /*0500*/  ULOP3.LUT UR4, UR4, 0x1, URZ, 0xc0, !UPT ;  /* 0x0000000104047892 */ /* 0x000fc8000f8ec0ff */
[----:B------:R-:W-:-:S11]  /*0510*/  UISETP.NE.U32.AND UP3, UPT, UR4, 0x1, UPT ;  /* 0x000000010400788c */ /* 0x000fd6000bf65070 */
.L_x_8:
[----:B------:R-:W3:Y:S01]  /*0520*/  SHFL.IDX PT, R0, R81, RZ, 0x1f ;  /* 0x00001fff51007589 */ /* 0x000ee200000e0000 */
[----:B------:R-:W-:-:S04]  /*0530*/  UISETP.NE.AND UP0, UPT, UR13, 0x2, UPT ;  /* 0x000000020d00788c */ /* 0x000fc8000bf05270 */
[----:B------:R-:W-:Y:S02]  /*0540*/  UISETP.EQ.AND UP1, UPT, UR33, URZ, !UP0 ;  /* 0x000000ff2100728c */ /* 0x000fe4000c722270 */
[----:B------:R-:W-:-:S04]  /*0550*/  USEL UR53, URZ, 0x1, UP0 ;  /* 0x00000001ff357887 */ /* 0x000fc80008000000 */
[----:B------:R-:W-:Y:S02]  /*0560*/  PLOP3.LUT P3, PT, P1, PT, UP1, 0x80, 0x8 ;  /* 0x000000000008781c */ /* 0x000fe40000f6f018 */
[----:B---3--:R-:W-:-:S13]  /*0570*/  ISETP.NE.AND P0, PT, R0, RZ, PT ;  /* 0x000000ff0000720c */ /* 0x008fda0003f05270 */
[----:B------:R-:W-:Y:S05]  /*0580*/  @P0 BRA `(.L_x_9) ;  /* 0x0000000000500947 */ /* 0x000fea0003800000 */
[----:B------:R-:W3:Y:S01]  /*0590*/  S2UR UR5, SR_CgaCtaId ;  /* 0x00000000000579c3 */ /* 0x000ee20000008800 */
[----:B------:R-:W-:Y:S01]  /*05a0*/  UMOV UR4, 0x400 ;  /* 0x0000040000047882 */ /* 0x000fe20000000000 */
[----:B------:R-:W-:Y:S01]  /*05b0*/  UMOV UR8, 0x1 ;  /* 0x0000000100087882 */ /* 0x000fe20000000000 */
[----:B------:R-:W-:Y:S01]  /*05c0*/  UMOV UR6, 0x2 ;  /* 0x0000000200067882 */ /* 0x000fe20000000000 */
[----:B------:R-:W-:-:S04]  /*05d0*/  UIADD3 UR8, UPT, UPT, -UR8, 0x100000, URZ ;  /* 0x0010000008087890 */ /* 0x000fc8000fffe1ff */
[----:B------:R-:W-:Y:S02]  /*05e0*/  USHF.L.U32 UR9, UR8, 0xb, URZ ;  /* 0x0000000b08097899 */ /* 0x000fe400080006ff */
[----:B------:R-:W-:Y:S02]  /*05f0*/  USHF.L.U32 UR8, UR8, 0x1, URZ ;  /* 0x0000000108087899 */ /* 0x000fe400080006ff */
[----:B------:R-:W-:-:S04]  /*0600*/  UIADD3 UR6, UPT, UPT, -UR6, 0x100000, URZ ;  /* 0x0010000006067890 */ /* 0x000fc8000fffe1ff */
[----:B------:R-:W-:Y:S02]  /*0610*/  USHF.L.U32 UR7, UR6, 0xb, URZ ;  /* 0x0000000b06077899 */ /* 0x000fe400080006ff */
[----:B------:R-:W-:Y:S01]  /*0620*/  USHF.L.U32 UR6, UR6, 0x1, URZ ;  /* 0x0000000106067899 */ /* 0x000fe200080006ff */
[----:B------:R-:W-:Y:S01]  /*0630*/  ELECT P0, URZ, PT ;  /* 0x0000000000ff782f */ /* 0x000fe20003800000 */
[----:B---3--:R-:W-:Y:S01]  /*0640*/  ULEA UR4, UR5, UR4, 0x18 ;  /* 0x0000000405047291 */ /* 0x008fe2000f8ec0ff */
[----:B------:R-:W3:Y:S11]  /*0650*/  FENCE.VIEW.ASYNC.S ;  /* 0x00000000000073c6 */ /* 0x000ef60000000000 */
[----:B---3--:R3:W4:Y:S01]  /*0660*/  SYNCS.EXCH.64 URZ, [UR4], UR8 ;  /* 0x0000000804ff75b2 */ /* 0x0087220008000100 */
[----:B------:R3:W1:Y:S01]  /*0670*/  SYNCS.EXCH.64 URZ, [UR4+0x18], UR6 ;  /* 0x0000180604ff75b2 */ /* 0x0006620008000100 */
[----:B------:R3:W1:Y:S01]  /*0680*/  SYNCS.EXCH.64 URZ, [UR4+0x8], UR8 ;  /* 0x0000080804ff75b2 */ /* 0x0006620008000100 */
[----:B------:R3:W1:Y:S01]  /*0690*/  SYNCS.EXCH.64 URZ, [UR4+0x20], UR6 ;  /* 0x0000200604ff75b2 */ /* 0x0006620008000100 */
[----:B------:R3:W1:Y:S01]  /*06a0*/  SYNCS.EXCH.64 URZ, [UR4+0x10], UR8 ;  /* 0x0000100804ff75b2 */ /* 0x0006620008000100 */
[----:B------:R3:W1:Y:S01]  /*06b0*/  SYNCS.EXCH.64 URZ, [UR4+0x28], UR6 ;  /* 0x0000280604ff75b2 */ /* 0x0006620008000100 */
[----:B------:R-:W-:Y:S01]  /*06c0*/  NOP ;  /* 0x0000000000007918 */ /* 0x000fe20000000000 */
.L_x_9:
[----:B------:R-:W2:Y:S01]  /*06d0*/  SHFL.IDX PT, R0, R81, RZ, 0x1f ;  /* 0x00001fff51007589 */ /* 0x000ea200000e0000 */
[----:B------:R-:W-:Y:S01]  /*06e0*/  NOP ;  /* 0x0000000000007918 */ /* 0x000fe20000000000 */
[----:B--2---:R-:W-:-:S13]  /*06f0*/  ISETP.NE.AND P0, PT, R0, 0x1, PT ;  /* 0x000000010000780c */ /* 0x004fda0003f05270 */
[----:B------:R-:W-:Y:S05]  /*0700*/  @P0 BRA `(.L_x_10) ;  /* 0x0000000000580947 */ /* 0x000fea0003800000 */
[----:B------:R-:W2:Y:S01]  /*0710*/  S2UR UR5, SR_CgaCtaId ;  /* 0x00000000000579c3 */ /* 0x000ea20000008800 */
[----:B---3--:R-:W-:Y:S01]  /*0720*/  UMOV UR4, 0x400 ;  /* 0x0000040000047882 */ /* 0x008fe20000000000 */
        /* <DEDUP_REMOVED lines=9> */
[----:B--2---:R-:W-:Y:S01]  /*07c0*/  ULEA UR4, UR5, UR4, 0x18 ;  /* 0x0000000405047291 */ /* 0x004fe2000f8ec0ff */
[----:B------:R-:W2:Y:S11]  /*07d0*/  FENCE.VIEW.ASYNC.S ;  /* 0x00000000000073c6 */ /* 0x000eb60000000000 */
[----:B--2---:R2:W3:Y:S01]  /*07e0*/  SYNCS.EXCH.64 URZ, [UR4+0x30], UR8 ;  /* 0x0000300804ff75b2 */ /* 0x0044e20008000100 */
[----:B------:R2:W1:Y:S01]  /*07f0*/  SYNCS.EXCH.64 URZ, [UR4+0x50], UR6 ;  /* 0x0000500604ff75b2 */ /* 0x0004620008000100 */
[----:B------:R2:W1:Y:S01]  /*0800*/  SYNCS.EXCH.64 URZ, [UR4+0x38], UR8 ;  /* 0x0000380804ff75b2 */ /* 0x0004620008000100 */
[----:B------:R2:W1:Y:S01]  /*0810*/  SYNCS.EXCH.64 URZ, [UR4+0x58], UR6 ;  /* 0x0000580604ff75b2 */ /* 0x0004620008000100 */
[----:B------:R2:W1:Y:S01]  /*0820*/  SYNCS.EXCH.64 URZ, [UR4+0x40], UR8 ;  /* 0x0000400804ff75b2 */ /* 0x0004620008000100 */
[----:B------:R2:W1:Y:S01]  /*0830*/  SYNCS.EXCH.64 URZ, [UR4+0x60], UR6 ;  /* 0x0000600604ff75b2 */ /* 0x0004620008000100 */
[----:B------:R2:W1:Y:S01]  /*0840*/  SYNCS.EXCH.64 URZ, [UR4+0x48], UR8 ;  /* 0x0000480804ff75b2 */ /* 0x0004620008000100 */
[----:B------:R2:W1:Y:S01]  /*0850*/  SYNCS.EXCH.64 URZ, [UR4+0x68], UR6 ;  /* 0x0000680604ff75b2 */ /* 0x0004620008000100 */
[----:B------:R-:W-:Y:S01]  /*0860*/  NOP ;  /* 0x0000000000007918 */ /* 0x000fe20000000000 */
.L_x_10:
[----:B------:R-:W4:Y:S01]  /*0870*/  SHFL.IDX PT, R0, R81, RZ, 0x1f ;  /* 0x00001fff51007589 */ /* 0x000f2200000e0000 */
[----:B------:R-:W-:Y:S01]  /*0880*/  NOP ;  /* 0x0000000000007918 */ /* 0x000fe20000000000 */
[----:B----4-:R-:W-:-:S13]  /*0890*/  ISETP.NE.AND P0, PT, R0, 0x3, PT ;  /* 0x000000030000780c */ /* 0x010fda0003f05270 */
[----:B------:R-:W-:Y:S05]  /*08a0*/  @P0 BRA `(.L_x_11) ;  /* 0x0000000000300947 */ /* 0x000fea0003800000 */
[----:B--23--:R-:W2:Y:S01]  /*08b0*/  S2UR UR6, SR_CgaCtaId ;  /* 0x00000000000679c3 */ /* 0x00cea20000008800 */
[----:B------:R-:W-:Y:S01]  /*08c0*/  UMOV UR4, 0x400 ;  /* 0x0000040000047882 */ /* 0x000fe20000000000 */
[----:B------:R-:W-:Y:S01]  /*08d0*/  UMOV UR5, 0x20 ;  /* 0x0000002000057882 */ /* 0x000fe20000000000 */
[----:B------:R-:W-:Y:S01]  /*08e0*/  ELECT P0, URZ, PT ;  /* 0x0000000000ff782f */ /* 0x000fe20003800000 */
[----:B--2---:R-:W-:Y:S02]  /*08f0*/  ULEA UR6, UR6, UR4, 0x18 ;  /* 0x0000000406067291 */ /* 0x004fe4000f8ec0ff */
[----:B------:R-:W-:-:S04]  /*0900*/  UIADD3 UR4, UPT, UPT, -UR5, 0x100000, URZ ;  /* 0x0010000005047890 */ /* 0x000fc8000fffe1ff */
[----:B------:R-:W-:Y:S02]  /*0910*/  USHF.L.U32 UR5, UR4, 0xb, URZ ;  /* 0x0000000b04057899 */ /* 0x000fe400080006ff */
[----:B------:R-:W-:Y:S01]  /*0920*/  USHF.L.U32 UR4, UR4, 0x1, URZ ;  /* 0x0000000104047899 */ /* 0x000fe200080006ff */
[----:B------:R-:W2:Y:S11]  /*0930*/  FENCE.VIEW.ASYNC.S ;  /* 0x00000000000073c6 */ /* 0x000eb60000000000 */
[----:B--2---:R4:W2:Y:S01]  /*0940*/  SYNCS.EXCH.64 URZ, [UR6+0x70], UR4 ;  /* 0x0000700406ff75b2 */ /* 0x0048a20008000100 */
[----:B------:R4:W3:Y:S02]  /*0950*/  SYNCS.EXCH.64 URZ, [UR6+0x78], UR4 ;  /* 0x0000780406ff75b2 */ /* 0x0008e40008000100 */
[----:B----4-:R-:W-:Y:S01]  /*0960*/  NOP ;  /* 0x0000000000007918 */ /* 0x010fe20000000000 */
.L_x_11:
[----:B------:R-:W4:Y:S01]  /*0970*/  SHFL.IDX PT, R0, R81, RZ, 0x1f ;  /* 0x00001fff51007589 */ /* 0x000f2200000e0000 */
[----:B------:R-:W-:Y:S01]  /*0980*/  NOP ;  /* 0x0000000000007918 */ /* 0x000fe20000000000 */
[----:B----4-:R-:W-:-:S13]  /*0990*/  ISETP.NE.AND P0, PT, R0, 0x4, PT ;  /* 0x000000040000780c */ /* 0x010fda0003f05270 */
[----:B------:R-:W-:Y:S05]  /*09a0*/  @P0 BRA `(.L_x_12) ;  /* 0x00000000004c0947 */ /* 0x000fea0003800000 */
[----:B------:R-:W4:Y:S01]  /*09b0*/  S2UR UR5, SR_CgaCtaId ;  /* 0x00000000000579c3 */ /* 0x000f220000008800 */
[----:B--23--:R-:W-:Y:S01]  /*09c0*/  UMOV UR4, 0x3a0 ;  /* 0x000003a000047882 */ /* 0x00cfe20000000000 */
[----:B------:R-:W-:Y:S01]  /*09d0*/  UMOV UR6, 0x400 ;  /* 0x0000040000067882 */ /* 0x000fe20000000000 */
[----:B------:R-:W-:Y:S01]  /*09e0*/  USEL UR4, UR4, 0x320, UP3 ;  /* 0x0000032004047887 */ /* 0x000fe20009800000 */
[----:B------:R-:W-:Y:S01]  /*09f0*/  UMOV UR8, 0x1 ;  /* 0x0000000100087882 */ /* 0x000fe20000000000 */
[----:B------:R-:W-:Y:S01]  /*0a00*/  ELECT P0, URZ, PT ;  /* 0x0000000000ff782f */ /* 0x000fe20003800000 */
[----:B------:R-:W-:-:S04]  /*0a10*/  UIADD3 UR8, UPT, UPT, -UR8, 0x100000, URZ ;  /* 0x0010000008087890 */ /* 0x000fc8000fffe1ff */
[----:B------:R-:W-:Y:S02]  /*0a20*/  USHF.L.U32 UR9, UR8, 0xb, URZ ;  /* 0x0000000b08097899 */ /* 0x000fe400080006ff */
[----:B------:R-:W-:Y:S02]  /*0a30*/  USHF.L.U32 UR8, UR8, 0x1, URZ ;  /* 0x0000000108087899 */ /* 0x000fe400080006ff */
[----:B----4-:R-:W-:Y:S02]  /*0a40*/  ULEA UR6, UR5, UR6, 0x18 ;  /* 0x0000000605067291 */ /* 0x010fe4000f8ec0ff */
[----:B------:R-:W-:-:S04]  /*0a50*/  UIADD3 UR4, UPT, UPT, -UR4, 0x100000, URZ ;  /* 0x0010000004047890 */ /* 0x000fc8000fffe1ff */
[----:B------:R-:W-:Y:S02]  /*0a60*/  USHF.L.U32 UR5, UR4, 0xb, URZ ;  /* 0x0000000b04057899 */ /* 0x000fe400080006ff */
[----:B------:R-:W-:Y:S01]  /*0a70*/  USHF.L.U32 UR4, UR4, 0x1, URZ ;  /* 0x0000000104047899 */ /* 0x000fe200080006ff */
[----:B------:R-:W2:Y:S03]  /*0a80*/  FENCE.VIEW.ASYNC.S ;  /* 0x00000000000073c6 */ /* 0x000ea60000000000 */
[----:B--2---:R4:W2:Y:S08]  /*0a90*/  SYNCS.EXCH.64 URZ, [UR6+0x80], UR8 ;  /* 0x0000800806ff75b2 */ /* 0x0048b00008000100 */
[----:B------:R4:W3:Y:S01]  /*0aa0*/  SYNCS.EXCH.64 URZ, [UR6+0x90], UR4 ;  /* 0x0000900406ff75b2 */ /* 0x0008e20008000100 */
[----:B------:R4:W1:Y:S01]  /*0ab0*/  SYNCS.EXCH.64 URZ, [UR6+0x88], UR8 ;  /* 0x0000880806ff75b2 */ /* 0x0008620008000100 */
[----:B------:R4:W1:Y:S02]  /*0ac0*/  SYNCS.EXCH.64 URZ, [UR6+0x98], UR4 ;  /* 0x0000980406ff75b2 */ /* 0x0008640008000100 */
[----:B----4-:R-:W-:Y:S01]  /*0ad0*/  NOP ;  /* 0x0000000000007918 */ /* 0x010fe20000000000 */
.L_x_12:
[----:B------:R-:W4:Y:S01]  /*0ae0*/  SHFL.IDX PT, R0, R81, RZ, 0x1f ;  /* 0x00001fff51007589 */ /* 0x000f2200000e0000 */
[----:B------:R-:W-:Y:S01]  /*0af0*/  NOP ;  /* 0x0000000000007918 */ /* 0x000fe20000000000 */
[----:B----4-:R-:W-:-:S13]  /*0b00*/  ISETP.NE.AND P0, PT, R0, 0x5, PT ;  /* 0x000000050000780c */ /* 0x010fda0003f05270 */
[----:B------:R-:W-:Y:S05]  /*0b10*/  @P0 BRA `(.L_x_13) ;  /* 0x0000000000580947 */ /* 0x000fea0003800000 */
[----:B------:R-:W4:Y:S01]  /*0b20*/  S2UR UR5, SR_CgaCtaId ;  /* 0x00000000000579c3 */ /* 0x000f220000008800 */
[----:B--23--:R-:W-:Y:S01]  /*0b30*/  UMOV UR4, 0x400 ;  /* 0x0000040000047882 */ /* 0x00cfe20000000000 */
        /* <DEDUP_REMOVED lines=9> */
[----:B----4-:R-:W-:Y:S01]  /*0bd0*/  ULEA UR4, UR5, UR4, 0x18 ;  /* 0x0000000405047291 */ /* 0x010fe2000f8ec0ff */
[----:B------:R-:W2:Y:S11]  /*0be0*/  FENCE.VIEW.ASYNC.S ;  /* 0x00000000000073c6 */ /* 0x000eb60000000000 */
[----:B--2---:R4:W2:Y:S01]  /*0bf0*/  SYNCS.EXCH.64 URZ, [UR4+0xa0], UR6 ;  /* 0x0000a00604ff75b2 */ /* 0x0048a20008000100 */
[----:B------:R4:W3:Y:S01]  /*0c00*/  SYNCS.EXCH.64 URZ, [UR4+0xc0], UR8 ;  /* 0x0000c00804ff75b2 */ /* 0x0008e20008000100 */
[----:B------:R4:W1:Y:S01]  /*0c10*/  SYNCS.EXCH.64 URZ, [UR4+0xa8], UR6 ;  /* 0x0000a80604ff75b2 */ /* 0x0008620008000100 */
[----:B------:R4:W1:Y:S01]  /*0c20*/  SYNCS.EXCH.64 URZ, [UR4+0xc8], UR8 ;  /* 0x0000c80804ff75b2 */ /* 0x0008620008000100 */
[----:B------:R4:W1:Y:S01]  /*0c30*/  SYNCS.EXCH.64 URZ, [UR4+0xb0], UR6 ;  /* 0x0000b00604ff75b2 */ /* 0x0008620008000100 */
[----:B------:R4:W1:Y:S01]  /*0c40*/  SYNCS.EXCH.64 URZ, [UR4+0xd0], UR8 ;  /* 0x0000d00804ff75b2 */ /* 0x0008620008000100 */
[----:B------:R4:W1:Y:S01]  /*0c50*/  SYNCS.EXCH.64 URZ, [UR4+0xb8], UR6 ;  /* 0x0000b80604ff75b2 */ /* 0x0008620008000100 */
[----:B------:R4:W1:Y:S02]  /*0c60*/  SYNCS.EXCH.64 URZ, [UR4+0xd8], UR8 ;  /* 0x0000d80804ff75b2 */ /* 0x0008640008000100 */
[----:B----4-:R-:W-:Y:S01]  /*0c70*/  NOP ;  /* 0x0000000000007918 */ /* 0x010fe20000000000 */
.L_x_13:
[----:B------:R-:W4:Y:S01]  /*0c80*/  SHFL.IDX PT, R0, R81, RZ, 0x1f ;  /* 0x00001fff51007589 */ /* 0x000f2200000e0000 */
[----:B------:R-:W-:Y:S01]  /*0c90*/  ISETP.NE.OR P1, PT, RZ, UR13, !P1 ;  /* 0x0000000dff007c0c */ /* 0x000fe2000cf25670 */
[----:B------:R-:W-:Y:S01]  /*0ca0*/  NOP ;  /* 0x0000000000007918 */ /* 0x000fe20000000000 */
[----:B----4-:R-:W-:-:S13]  /*0cb0*/  ISETP.NE.AND P0, PT, R0, 0x3, PT ;  /* 0x000000030000780c */ /* 0x010fda0003f05270 */
[----:B------:R-:W-:Y:S05]  /*0cc0*/  @P0 BRA `(.L_x_14) ;  /* 0x0000000000380947 */ /* 0x000fea0003800000 */
[----:B------:R-:W4:Y:S01]  /*0cd0*/  S2UR UR5, SR_CgaCtaId ;  /* 0x00000000000579c3 */ /* 0x000f220000008800 */
[----:B--23--:R-:W-:Y:S01]  /*0ce0*/  UMOV UR4, 0x400 ;  /* 0x0000040000047882 */ /* 0x00cfe20000000000 */
[----:B------:R-:W-:Y:S01]  /*0cf0*/  UMOV UR6, 0x20 ;  /* 0x0000002000067882 */ /* 0x000fe20000000000 */
[----:B------:R-:W-:Y:S01]  /*0d00*/  ELECT P0, URZ, PT ;  /* 0x0000000000ff782f */ /* 0x000fe20003800000 */
[----:B------:R-:W-:-:S04]  /*0d10*/  UIADD3 UR6, UPT, UPT, -UR6, 0x100000, URZ ;  /* 0x0010000006067890 */ /* 0x000fc8000fffe1ff */
[----:B------:R-:W-:Y:S02]  /*0d20*/  USHF.L.U32 UR7, UR6, 0xb, URZ ;  /* 0x0000000b06077899 */ /* 0x000fe400080006ff */
[----:B------:R-:W-:Y:S02]  /*0d30*/  USHF.L.U32 UR6, UR6, 0x1, URZ ;  /* 0x0000000106067899 */ /* 0x000fe400080006ff */
[----:B----4-:R-:W-:Y:S01]  /*0d40*/  ULEA UR4, UR5, UR4, 0x18 ;  /* 0x0000000405047291 */ /* 0x010fe2000f8ec0ff */
[----:B------:R-:W2:Y:S11]  /*0d50*/  FENCE.VIEW.ASYNC.S ;  /* 0x00000000000073c6 */ /* 0x000eb60000000000 */
[----:B--2---:R4:W2:Y:S01]  /*0d60*/  SYNCS.EXCH.64 URZ, [UR4+0xe0], UR6 ;  /* 0x0000e00604ff75b2 */ /* 0x0048a20008000100 */
[----:B------:R4:W3:Y:S01]  /*0d70*/  SYNCS.EXCH.64 URZ, [UR4+0xf0], UR6 ;  /* 0x0000f00604ff75b2 */ /* 0x0008e20008000100 */
[----:B------:R4:W1:Y:S01]  /*0d80*/  SYNCS.EXCH.64 URZ, [UR4+0xe8], UR6 ;  /* 0x0000e80604ff75b2 */ /* 0x0008620008000100 */
[----:B------:R4:W1:Y:S02]  /*0d90*/  SYNCS.EXCH.64 URZ, [UR4+0xf8], UR6 ;  /* 0x0000f80604ff75b2 */ /* 0x0008640008000100 */
[----:B----4-:R-:W-:Y:S01]  /*0da0*/  NOP ;  /* 0x0000000000007918 */ /* 0x010fe20000000000 */
.L_x_14:
[----:B--23--:R-:W2:Y:S01]  /*0db0*/  S2UR UR7, SR_CgaCtaId ;  /* 0x00000000000779c3 */ /* 0x00cea20000008800 */
[----:B------:R-:W-:Y:S01]  /*0dc0*/  VOTEU.ALL UP0, P1 ;  /* 0x0000000000ff7886 */ /* 0x000fe20000800000 */
[----:B------:R-:W-:Y:S01]  /*0dd0*/  UMOV UR4, 0x20 ;  /* 0x0000002000047882 */ /* 0x000fe20000000000 */
[----:B------:R-:W-:Y:S01]  /*0de0*/  NOP ;  /* 0x0000000000007918 */ /* 0x000fe20000000000 */
[----:B-1----:R-:W-:Y:S01]  /*0df0*/  LOP3.LUT R3, R95, 0x1f, RZ, 0xc0, !PT ;  /* 0x0000001f5f037812 */ /* 0x002fe200078ec0ff */
[----:B------:R-:W-:Y:S01]  /*0e00*/  UISETP.NE.AND UP4, UPT, UR13, URZ, UPT ;  /* 0x000000ff0d00728c */ /* 0x000fe2000bf85270 */
[----:B------:R-:W-:Y:S01]  /*0e10*/  @!UP0 UMOV UR6, 0x400 ;  /* 0x0000040000068882 */ /* 0x000fe20000000000 */
[----:B------:R-:W-:-:S04]  /*0e20*/  @!UP0 UIADD3 UR4, UPT, UPT, -UR4, 0x100000, URZ ;  /* 0x0010000004048890 */ /* 0x000fc8000fffe1ff */
[----:B------:R-:W-:Y:S02]  /*0e30*/  @!UP0 USHF.L.U32 UR5, UR4, 0xb, URZ ;  /* 0x0000000b04058899 */ /* 0x000fe400080006ff */
[----:B------:R-:W-:Y:S02]  /*0e40*/  @!UP0 USHF.L.U32 UR4, UR4, 0x1, URZ ;  /* 0x0000000104048899 */ /* 0x000fe400080006ff */
[----:B--2---:R-:W-:Y:S01]  /*0e50*/  @!UP0 ULEA UR6, UR7, UR6, 0x18 ;  /* 0x0000000607068291 */ /* 0x004fe2000f8ec0ff */
[----:B------:R-:W1:Y:S01]  /*0e60*/  LDCU UR7, c[0x0][0x36c] ;  /* 0x00006d80ff0777ac */ /* 0x000e620008000800 */
[----:B------:R-:W-:Y:S01]  /*0e70*/  VOTEU.ALL UP0, P1 ;  /* 0x0000000000ff7886 */ /* 0x000fe20000800000 */
[----:B------:R-:W2:Y:S09]  /*0e80*/  FENCE.VIEW.ASYNC.S ;  /* 0x00000000000073c6 */ /* 0x000eb20000000000 */
[----:B--2---:R2:W3:Y:S01]  /*0e90*/  @!UP0 SYNCS.EXCH.64 URZ, [UR6+0x100], UR4 ;  /* 0x0001000406ff85b2 */ /* 0x0044e20008000100 */
[----:B-1----:R-:W-:-:S09]  /*0ea0*/  UISETP.EQ.U32.AND UP5, UPT, UR7, 0x1, UPT ;  /* 0x000000010700788c */ /* 0x002fd2000bfa2070 */
[----:B--2---:R-:W-:Y:S05]  /*0eb0*/  BRA.U !UP5, `(.L_x_15) ;  /* 0x000000010d087547 */ /* 0x004fea000b800000 */
[----:B---3--:R-:W-:Y:S01]  /*0ec0*/  UCGABAR_ARV ;  /* 0x00000000000079c7 */ /* 0x008fe20008000000 */
[----:B------:R-:W-:Y:S05]  /*0ed0*/  BRA `(.L_x_16) ;  /* 0x0000000000047947 */ /* 0x000fea0003800000 */
.L_x_15:
[----:B---3--:R-:W-:Y:S01]  /*0ee0*/  NOP ;  /* 0x0000000000007918 */ /* 0x008fe20000000000 */
.L_x_16:
[----:B------:R-:W1:Y:S01]  /*0ef0*/  S2UR UR19, SR_CTAID.X ;  /* 0x00000000001379c3 */ /* 0x000e620000002500 */
[----:B------:R-:W-:-:S05]  /*0f00*/  CS2R.32 R83, SR_CgaSize ;  /* 0x0000000000537805 */ /* 0x000fca0000008a00 */
[----:B------:R-:W-:-:S05]  /*0f10*/  IMAD R83, R83, -0xa0, RZ ;  /* 0xffffff6053537824 */ /* 0x000fca00078e02ff */
[----:B------:R-:W-:-:S14]  /*0f20*/  R2UR UR5, R83 ;  /* 0x00000000530572ca */ /* 0x000fdc00000e0000 */
[----:B------:R-:W2:Y:S01]  /*0f30*/  LDCU UR5, c[0x0][UR5+0x2b0] ;  /* 0x00005600050577ac */ /* 0x000ea20008000800 */
[----:B------:R-:W-:-:S05]  /*0f40*/  CS2R.32 R83, SR_CgaSize ;  /* 0x0000000000537805 */ /* 0x000fca0000008a00 */
[----:B------:R-:W-:-:S05]  /*0f50*/  IMAD R83, R83, -0xa0, RZ ;  /* 0xffffff6053537824 */ /* 0x000fca00078e02ff */
[----:B------:R-:W-:-:S14]  /*0f60*/  R2UR UR4, R83 ;  /* 0x00000000530472ca */ /* 0x000fdc00000e0000 */
[----:B------:R-:W3:Y:S01]  /*0f70*/  LDCU UR4, c[0x0][UR4+0x2b4] ;  /* 0x00005680040477ac */ /* 0x000ee20008000800 */
[----:B------:R-:W4:Y:S01]  /*0f80*/  S2UR UR7, SR_CTAID.Y ;  /* 0x00000000000779c3 */ /* 0x000f220000002600 */
[----:B------:R-:W-:-:S05]  /*0f90*/  CS2R.32 R83, SR_CgaSize ;  /* 0x0000000000537805 */ /* 0x000fca0000008a00 */
[----:B------:R-:W-:-:S05]  /*0fa0*/  IMAD R83, R83, -0xa0, RZ ;  /* 0xffffff6053537824 */ /* 0x000fca00078e02ff */
[----:B------:R-:W-:-:S14]  /*0fb0*/  R2UR UR8, R83 ;  /* 0x00000000530872ca */ /* 0x000fdc00000e0000 */
[----:B------:R-:W3:Y:S01]  /*0fc0*/  LDCU UR8, c[0x0][UR8+0x2a0] ;  /* 0x00005400080877ac */ /* 0x000ee20008000800 */
[----:B------:R-:W-:-:S05]  /*0fd0*/  CS2R.32 R83, SR_CgaSize ;  /* 0x0000000000537805 */ /* 0x000fca0000008a00 */
[----:B------:R-:W-:-:S05]  /*0fe0*/  IMAD R83, R83, -0xa0, RZ ;  /* 0xffffff6053537824 */ /* 0x000fca00078e02ff */
[----:B------:R-:W-:-:S14]  /*0ff0*/  R2UR UR9, R83 ;  /* 0x00000000530972ca */ /* 0x000fdc00000e0000 */
[----:B------:R-:W3:Y:S01]  /*1000*/  LDCU UR9, c[0x0][UR9+0x2a4] ;  /* 0x00005480090977ac */ /* 0x000ee20008000800 */
[----:B------:R-:W3:Y:S01]  /*1010*/  S2UR UR10, SR_CgaCtaId ;  /* 0x00000000000a79c3 */ /* 0x000ee20000008800 */
[----:B------:R-:W-:Y:S01]  /*1020*/  UISETP.GT.U32.AND UP0, UPT, UR33, 0xffff, UPT ;  /* 0x0000ffff2100788c */ /* 0x000fe2000bf04070 */
[----:B------:R-:W3:Y:S01]  /*1030*/  LDCU UR18, c[0x0][0xb24] ;  /* 0x00016480ff1277ac */ /* 0x000ee20008000800 */
[----:B------:R-:W-:Y:S01]  /*1040*/  UMOV UR27, 0x5 ;  /* 0x00000005001b7882 */ /* 0x000fe20000000000 */
[----:B-1----:R-:W-:-:S04]  /*1050*/  I2FP.F32.U32 R2, UR19 ;  /* 0x0000001300027c45 */ /* 0x002fc80008201000 */
[----:B------:R-:W1:Y:S01]  /*1060*/  S2UR UR36, SR_CTAID.Z ;  /* 0x00000000002479c3 */ /* 0x000e620000002700 */
[----:B------:R-:W1:Y:S01]  /*1070*/  LDCU UR45, c[0x0][0xb24] ;  /* 0x00016480ff2d77ac */ /* 0x000e620008000800 */
[----:B--2---:R-:W-:Y:S01]  /*1080*/  FMUL R2, R2, UR5 ;  /* 0x0000000502027c20 */ /* 0x004fe20008400000 */
[----:B------:R-:W-:Y:S01]  /*1090*/  USEL UR5, UR33, 0xffff, !UP0 ;  /* 0x0000ffff21057887 */ /* 0x000fe2000c000000 */
[----:B----4-:R-:W-:Y:S01]  /*10a0*/  I2FP.F32.U32 R0, UR7 ;  /* 0x0000000700007c45 */ /* 0x010fe20008201000 */
[----:B------:R-:W2:Y:S03]  /*10b0*/  LDCU UR26, c[0x0][0xb30] ;  /* 0x00016600ff1a77ac */ /* 0x000ea60008000800 */
[----:B------:R-:W4:Y:S01]  /*10c0*/  F2I.U32.TRUNC.NTZ R2, R2 ;  /* 0x0000000200027305 */ /* 0x000f22000020f000 */
[----:B---3--:R-:W-:Y:S01]  /*10d0*/  FMUL R0, R0, UR4 ;  /* 0x0000000400007c20 */ /* 0x008fe20008400000 */
[----:B------:R-:W-:-:S02]  /*10e0*/  ULOP3.LUT UR24, UR5, 0xffff, URZ, 0xc0, !UPT ;  /* 0x0000ffff05187892 */ /* 0x000fc4000f8ec0ff */
[----:B------:R-:W-:Y:S02]  /*10f0*/  USHF.L.U32 UR28, UR10, 0x9, URZ ;  /* 0x000000090a1c7899 */ /* 0x000fe400080006ff */
[----:B------:R-:W-:Y:S02]  /*1100*/  UISETP.GE.AND UP2, UPT, UR18, 0x1, UPT ;  /* 0x000000011200788c */ /* 0x000fe4000bf46270 */
[----:B------:R-:W3:Y:S01]  /*1110*/  F2I.U32.TRUNC.NTZ R0, R0 ;  /* 0x0000000000007305 */ /* 0x000ee2000020f000 */
[----:B------:R-:W-:Y:S01]  /*1120*/  UMOV UR32, UR7 ;  /* 0x0000000700207c82 */ /* 0x000fe20008000000 */
[----:B------:R-:W-:Y:S01]  /*1130*/  UMOV UR20, UR19 ;  /* 0x0000001300147c82 */ /* 0x000fe20008000000 */
[----:B----4-:R-:W-:Y:S02]  /*1140*/  R2UR UR4, R2 ;  /* 0x00000000020472ca */ /* 0x010fe400000e0000 */
[----:B------:R-:W-:Y:S02]  /*1150*/  PRMT R2, RZ, 0x7610, R2 ;  /* 0x00007610ff027816 */ /* 0x000fe40000000002 */
[----:B---3--:R-:W-:-:S02]  /*1160*/  R2UR UR6, R0 ;  /* 0x00000000000672ca */ /* 0x008fc400000e0000 */
[----:B------:R-:W-:-:S07]  /*1170*/  PRMT R0, RZ, 0x7610, R0 ;  /* 0x00007610ff007816 */ /* 0x000fce0000000000 */
[----:B------:R-:W-:-:S04]  /*1180*/  UIADD3 UR5, UPT, UPT, -UR4, URZ, URZ ;  /* 0x000000ff04057290 */ /* 0x000fc8000fffe1ff */
[----:B------:R-:W-:Y:S02]  /*1190*/  UIMAD UR5, UR8, UR5, UR19 ;  /* 0x00000005080572a4 */ /* 0x000fe4000f8e0213 */
[----:B------:R-:W-:-:S04]  /*11a0*/  UIADD3 UR4, UPT, UPT, -UR6, URZ, URZ ;  /* 0x000000ff06047290 */ /* 0x000fc8000fffe1ff */
[----:B------:R-:W-:Y:S01]  /*11b0*/  IMAD.U32 R83, RZ, RZ, UR5 ;  /* 0x00000005ff537e24 */ /* 0x000fe2000f8e00ff */
[----:B------:R-:W-:-:S06]  /*11c0*/  UIMAD UR4, UR9, UR4, UR7 ;  /* 0x00000004090472a4 */ /* 0x000fcc000f8e0207 */
[----:B------:R-:W-:Y:S01]  /*11d0*/  IMAD.U32 R82, RZ, RZ, UR4 ;  /* 0x00000004ff527e24 */ /* 0x000fe2000f8e00ff */
[----:B-12---:R-:W-:Y:S06]  /*11e0*/  BRA.U UP4, `(.L_x_17) ;  /* 0x0000000104447547 */ /* 0x006fec000b800000 */
[----:B------:R-:W-:Y:S02]  /*11f0*/  R2UR UR4, R83 ;  /* 0x00000000530472ca */ /* 0x000fe400000e0000 */
[----:B------:R-:W-:-:S11]  /*1200*/  R2UR UR8, R82 ;  /* 0x00000000520872ca */ /* 0x000fd600000e0000 */
[----:B------:R-:W-:Y:S02]  /*1210*/  UISETP.GT.U32.AND UP0, UPT, UR4, 0x1, UPT ;  /* 0x000000010400788c */ /* 0x000fe4000bf04070 */
[----:B------:R-:W-:Y:S02]  /*1220*/  ULOP3.LUT UR4, UR4, 0xfffffffe, URZ, 0xc0, !UPT ;  /* 0xfffffffe04047892 */ /* 0x000fe4000f8ec0ff */
[----:B------:R-:W-:Y:S02]  /*1230*/  UISETP.NE.AND UP1, UPT, UR8, URZ, UP0 ;  /* 0x000000ff0800728c */ /* 0x000fe40008725270 */
[----:B------:R-:W-:Y:S02]  /*1240*/  UISETP.NE.AND UP0, UPT, UR8, 0x1, UP0 ;  /* 0x000000010800788c */ /* 0x000fe40008705270 */
[----:B------:R-:W-:Y:S02]  /*1250*/  USEL UR7, URZ, 0x1, UP1 ;  /* 0x00000001ff077887 */ /* 0x000fe40008800000 */
[----:B------:R-:W-:-:S02]  /*1260*/  USEL UR6, URZ, 0x4, UP0 ;  /* 0x00000004ff067887 */ /* 0x000fc40008000000 */
[----:B------:R-:W-:Y:S02]  /*1270*/  USEL UR5, URZ, 0x2, UP1 ;  /* 0x00000002ff057887 */ /* 0x000fe40008800000 */
[----:B------:R-:W-:Y:S02]  /*1280*/  ULEA UR4, UR8, UR4, 0x1 ;  /* 0x0000000408047291 */ /* 0x000fe4000f8e08ff */
[----:B------:R-:W-:Y:S02]  /*1290*/  USEL UR8, URZ, 0x8, UP0 ;  /* 0x00000008ff087887 */ /* 0x000fe40008000000 */
[----:B------:R-:W-:-:S03]  /*12a0*/  UIADD3 UR5, UPT, UPT, UR5, UR6, UR7 ;  /* 0x0000000605057290 */ /* 0x000fc6000fffe007 */
[----:B------:R-:W-:Y:S01]  /*12b0*/  UMOV UR6, 0x3 ;  /* 0x0000000300067882 */ /* 0x000fe20000000000 */
[----:B------:R-:W-:Y:S02]  /*12c0*/  UIADD3 UR5, UPT, UPT, UR5, UR8, URZ ;  /* 0x0000000805057290 */ /* 0x000fe4000fffe0ff */
[----:B------:R-:W-:-:S04]  /*12d0*/  USHF.L.U32 UR4, UR6, UR4, URZ ;  /* 0x0000000406047299 */ /* 0x000fc800080006ff */
[----:B------:R-:W-:Y:S02]  /*12e0*/  IMAD.U32 R2, RZ, RZ, UR5 ;  /* 0x00000005ff027e24 */ /* 0x000fe4000f8e00ff */
[----:B------:R-:W-:Y:S02]  /*12f0*/  IMAD.U32 R0, RZ, RZ, UR4 ;  /* 0x00000004ff007e24 */ /* 0x000fe4000f8e00ff */
.L_x_17:
[----:B------:R-:W-:Y:S05]  /*1300*/  BRA.U !UP2, `(.L_x_18) ;  /* 0x000000010ad07547 */ /* 0x000fea000b800000 */
[----:B------:R-:W1:Y:S01]  /*1310*/  LDCU.128 UR20, c[0x0][0xb10] ;  /* 0x00016200ff1477ac */ /* 0x000e620008000c00 */
[----:B------:R-:W2:Y:S01]  /*1320*/  LDCU UR12, c[0x0][0x370] ;  /* 0x00006e00ff0c77ac */ /* 0x000ea20008000800 */
[----:B------:R-:W3:Y:S01]  /*1330*/  LDCU UR5, c[0x0][0x374] ;  /* 0x00006e80ff0577ac */ /* 0x000ee20008000800 */
[----:B------:R-:W4:Y:S01]  /*1340*/  LDCU UR25, c[0x0][0xb0c] ;  /* 0x00016180ff1977ac */ /* 0x000f220008000800 */
[----:B------:R-:W4:Y:S01]  /*1350*/  LDCU UR4, c[0x0][0xb20] ;  /* 0x00016400ff0477ac */ /* 0x000f220008000800 */
[----:B------:R-:W4:Y:S01]  /*1360*/  LDCU.64 UR16, c[0x0][0xb28] ;  /* 0x00016500ff1077ac */ /* 0x000f220008000a00 */
[----:B-1----:R-:W-:Y:S02]  /*1370*/  UISETP.NE.AND UP0, UPT, UR22, 0x1, UPT ;  /* 0x000000011600788c */ /* 0x002fe4000bf05270 */
[----:B---3--:R-:W-:Y:S02]  /*1380*/  UIMAD.WIDE.U32 UR6, UR5, UR23, URZ ;  /* 0x00000017050672a5 */ /* 0x008fe4000f8e00ff */
[----:B--2---:R-:W-:-:S02]  /*1390*/  UIMAD.WIDE.U32 UR8, UR12, UR20, URZ ;  /* 0x000000140c0872a5 */ /* 0x004fc4000f8e00ff */
[----:B----4-:R-:W-:Y:S02]  /*13a0*/  UISETP.NE.AND UP1, UPT, UR25, 0x1, UPT ;  /* 0x000000011900788c */ /* 0x010fe4000bf25270 */
[----:B------:R-:W-:Y:S01]  /*13b0*/  UISETP.NE.AND UP2, UPT, UR18, 0x1, UPT ;  /* 0x000000011200788c */ /* 0x000fe2000bf45270 */
[----:B------:R-:W-:Y:S02]  /*13c0*/  UMOV UR6, UR7 ;  /* 0x0000000700067c82 */ /* 0x000fe40008000000 */
[----:B------:R-:W-:Y:S01]  /*13d0*/  UMOV UR8, UR9 ;  /* 0x0000000900087c82 */ /* 0x000fe20008000000 */
[----:B------:R-:W-:Y:S02]  /*13e0*/  @UP0 USHF.R.U32.HI UR5, URZ, UR4, UR6 ;  /* 0x00000004ff050299 */ /* 0x000fe40008011606 */
[----:B------:R-:W-:Y:S02]  /*13f0*/  UIMAD.WIDE.U32 UR14, UR32, UR23, URZ ;  /* 0x00000017200e72a5 */ /* 0x000fe4000f8e00ff */
[----:B------:R-:W-:-:S02]  /*1400*/  UIMAD.WIDE.U32 UR6, UR5, UR16, URZ ;  /* 0x00000010050672a5 */ /* 0x000fc4000f8e00ff */
[----:B------:R-:W-:Y:S02]  /*1410*/  @UP1 USHF.R.U32.HI UR12, URZ, UR21, UR8 ;  /* 0x00000015ff0c1299 */ /* 0x000fe40008011608 */
[----:B------:R-:W-:Y:S02]  /*1420*/  UIMAD.WIDE.U32 UR10, UR19, UR20, URZ ;  /* 0x00000014130a72a5 */ /* 0x000fe4000f8e00ff */
[----:B------:R-:W-:Y:S01]  /*1430*/  UIMAD.WIDE.U32 UR8, UR12, UR16, URZ ;  /* 0x000000100c0872a5 */ /* 0x000fe2000f8e00ff */
[----:B------:R-:W-:Y:S01]  /*1440*/  UMOV UR14, UR15 ;  /* 0x0000000f000e7c82 */ /* 0x000fe20008000000 */
[----:B------:R-:W-:Y:S01]  /*1450*/  UMOV UR6, UR7 ;  /* 0x0000000700067c82 */ /* 0x000fe20008000000 */
[----:B------:R-:W-:Y:S02]  /*1460*/  USHF.R.U32.HI UR14, URZ, UR4, UR14 ;  /* 0x00000004ff0e7299 */ /* 0x000fe4000801160e */
[----:B------:R-:W-:Y:S01]  /*1470*/  @UP2 USHF.R.U32.HI UR5, URZ, UR17, UR6 ;  /* 0x00000011ff052299 */ /* 0x000fe20008011606 */
[----:B------:R-:W-:-:S02]  /*1480*/  UMOV UR10, UR11 ;  /* 0x0000000b000a7c82 */ /* 0x000fc40008000000 */
[----:B------:R-:W-:Y:S01]  /*1490*/  UMOV UR6, UR9 ;  /* 0x0000000900067c82 */ /* 0x000fe20008000000 */
[----:B------:R-:W-:Y:S02]  /*14a0*/  USHF.R.U32.HI UR10, URZ, UR21, UR10 ;  /* 0x00000015ff0a7299 */ /* 0x000fe4000801160a */
[----:B------:R-:W-:Y:S02]  /*14b0*/  @UP2 USHF.R.U32.HI UR12, URZ, UR17, UR6 ;  /* 0x00000011ff0c2299 */ /* 0x000fe40008011606 */
[----:B------:R-:W-:Y:S02]  /*14c0*/  USEL UR4, UR32, UR14, !UP0 ;  /* 0x0000000e20047287 */ /* 0x000fe4000c000000 */
[----:B------:R-:W-:Y:S02]  /*14d0*/  UIMAD UR6, UR5, UR18, URZ ;  /* 0x00000012050672a4 */ /* 0x000fe4000f8e02ff */
[----:B------:R-:W-:Y:S02]  /*14e0*/  USEL UR5, UR19, UR10, !UP1 ;  /* 0x0000000a13057287 */ /* 0x000fe4000c800000 */
[----:B------:R-:W-:-:S02]  /*14f0*/  UIMAD UR8, UR12, UR18, URZ ;  /* 0x000000120c0872a4 */ /* 0x000fc4000f8e02ff */
[----:B------:R-:W-:Y:S02]  /*1500*/  UISETP.GE.AND UP0, UPT, UR4, UR6, UPT ;  /* 0x000000060400728c */ /* 0x000fe4000bf06270 */
[----:B------:R-:W-:Y:S02]  /*1510*/  UIMAD.WIDE.U32 UR6, UR4, UR16, URZ ;  /* 0x00000010040672a5 */ /* 0x000fe4000f8e00ff */
[----:B------:R-:W-:Y:S02]  /*1520*/  UISETP.GE.OR UP0, UPT, UR5, UR8, UP0 ;  /* 0x000000080500728c */ /* 0x000fe40008706670 */
[----:B------:R-:W-:Y:S02]  /*1530*/  UIMAD.WIDE.U32 UR8, UR5, UR16, URZ ;  /* 0x00000010050872a5 */ /* 0x000fe4000f8e00ff */
[----:B------:R-:W-:Y:S02]  /*1540*/  USHF.R.U32.HI UR7, URZ, UR17, UR7 ;  /* 0x00000011ff077299 */ /* 0x000fe40008011607 */
[----:B------:R-:W-:-:S02]  /*1550*/  UIADD3 UR10, UPT, UPT, -UR4, URZ, URZ ;  /* 0x000000ff040a7290 */ /* 0x000fc4000fffe1ff */
[----:B------:R-:W-:Y:S02]  /*1560*/  USEL UR7, UR4, UR7, !UP2 ;  /* 0x0000000704077287 */ /* 0x000fe4000d000000 */
[----:B------:R-:W-:Y:S01]  /*1570*/  UIADD3 UR20, UPT, UPT, -UR5, URZ, URZ ;  /* 0x000000ff05147290 */ /* 0x000fe2000fffe1ff */
[----:B------:R-:W-:Y:S01]  /*1580*/  @!UP0 UMOV UR6, UR9 ;  /* 0x0000000900068c82 */ /* 0x000fe20008000000 */
[----:B------:R-:W-:Y:S02]  /*1590*/  UIADD3 UR8, UPT, UPT, -UR7, URZ, URZ ;  /* 0x000000ff07087290 */ /* 0x000fe4000fffe1ff */
[----:B------:R-:W-:Y:S02]  /*15a0*/  @!UP0 USHF.R.U32.HI UR6, URZ, UR17, UR6 ;  /* 0x00000011ff068299 */ /* 0x000fe40008011606 */
[----:B------:R-:W-:Y:S02]  /*15b0*/  UIMAD UR8, UR18, UR8, UR4 ;  /* 0x00000008120872a4 */ /* 0x000fe4000f8e0204 */
[----:B------:R-:W-:-:S02]  /*15c0*/  @!UP0 USEL UR6, UR5, UR6, !UP2 ;  /* 0x0000000605068287 */ /* 0x000fc4000d000000 */
[----:B------:R-:W-:Y:S02]  /*15d0*/  UIMAD UR32, UR22, UR10, UR32 ;  /* 0x0000000a162072a4 */ /* 0x000fe4000f8e0220 */
[----:B------:R-:W-:Y:S02]  /*15e0*/  @!UP0 UIADD3 UR7, UPT, UPT, UR7, -UR6, URZ ;  /* 0x8000000607078290 */ /* 0x000fe4000fffe0ff */
[----:B------:R-:W-:Y:S02]  /*15f0*/  @!UP0 UIMAD UR6, UR8, UR12, UR6 ;  /* 0x0000000c080682a4 */ /* 0x000fe4000f8e0206 */
[----:B------:R-:W-:Y:S02]  /*1600*/  @!UP0 UIMAD UR4, UR7, UR18, UR5 ;  /* 0x00000012070482a4 */ /* 0x000fe4000f8e0205 */
[----:B------:R-:W-:Y:S02]  /*1610*/  UIMAD UR20, UR25, UR20, UR19 ;  /* 0x00000014191472a4 */ /* 0x000fe4000f8e0213 */
[----:B------:R-:W-:Y:S01]  /*1620*/  UIMAD UR32, UR4, UR22, UR32 ;  /* 0x00000016042072a4 */ /* 0x000fe2000f8e0220 */
[----:B------:R-:W-:-:S02]  /*1630*/  @!UP0 UMOV UR5, UR6 ;  /* 0x0000000600058c82 */ /* 0x000fc40008000000 */
[----:B------:R-:W-:-:S12]  /*1640*/  UIMAD UR20, UR5, UR25, UR20 ;  /* 0x00000019051472a4 */ /* 0x000fd8000f8e0214 */
.L_x_18:
[----:B------:R-:W-:Y:S02]  /*1650*/  UISETP.NE.AND UP1, UPT, UR26, 0x1, UPT ;  /* 0x000000011a00788c */ /* 0x000fe4000bf25270 */
[----:B------:R-:W-:Y:S02]  /*1660*/  UISETP.NE.AND UP0, UPT, UR13, 0x2, UPT ;  /* 0x000000020d00788c */ /* 0x000fe4000bf05270 */
[----:B------:R-:W-:Y:S02]  /*1670*/  ULOP3.LUT UR28, UR28, 0x400, URZ, 0xc0, !UPT ;  /* 0x000004001c1c7892 */ /* 0x000fe4000f8ec0ff */
[----:B------:R-:W-:-:S03]  /*1680*/  USHF.L.U32 UR24, UR27, UR24, URZ ;  /* 0x000000181b187299 */ /* 0x000fc600080006ff */
[----:B------:R-:W-:Y:S09]  /*1690*/  BRA.U UP1, `(.L_x_19) ;  /* 0x0000000101447547 */ /* 0x000ff2000b800000 */
[----:B------:R-:W1:Y:S01]  /*16a0*/  LDCU.128 UR8, c[0x0][0xb10] ;  /* 0x00016200ff0877ac */ /* 0x000e620008000c00 */
[----:B------:R-:W2:Y:S01]  /*16b0*/  LDCU UR12, c[0x0][0xb0c] ;  /* 0x00016180ff0c77ac */ /* 0x000ea20008000800 */
[----:B------:R-:W3:Y:S01]  /*16c0*/  LDCU UR14, c[0x0][0xb20] ;  /* 0x00016400ff0e77ac */ /* 0x000ee20008000800 */
[----:B-1----:R-:W-:Y:S02]  /*16d0*/  UIMAD.WIDE.U32 UR6, UR20, UR8, URZ ;  /* 0x00000008140672a5 */ /* 0x002fe4000f8e00ff */
[----:B------:R-:W-:Y:S02]  /*16e0*/  UIMAD.WIDE.U32 UR4, UR32, UR11, URZ ;  /* 0x0000000b200472a5 */ /* 0x000fe4000f8e00ff */
[----:B--2---:R-:W-:Y:S02]  /*16f0*/  UISETP.NE.AND UP2, UPT, UR12, 0x1, UPT ;  /* 0x000000010c00788c */ /* 0x004fe4000bf45270 */
[----:B------:R-:W-:Y:S01]  /*1700*/  UISETP.NE.AND UP1, UPT, UR10, 0x1, UPT ;  /* 0x000000010a00788c */ /* 0x000fe2000bf25270 */
[----:B------:R-:W-:-:S02]  /*1710*/  UMOV UR6, UR7 ;  /* 0x0000000700067c82 */ /* 0x000fc40008000000 */
[----:B------:R-:W-:Y:S01]  /*1720*/  UMOV UR4, UR5 ;  /* 0x0000000500047c82 */ /* 0x000fe20008000000 */
[----:B------:R-:W-:Y:S02]  /*1730*/  USHF.R.U32.HI UR6, URZ, UR9, UR6 ;  /* 0x00000009ff067299 */ /* 0x000fe40008011606 */
[----:B---3--:R-:W-:Y:S02]  /*1740*/  USHF.R.U32.HI UR4, URZ, UR14, UR4 ;  /* 0x0000000eff047299 */ /* 0x008fe40008011604 */
[----:B------:R-:W-:Y:S02]  /*1750*/  USEL UR5, UR20, UR6, !UP2 ;  /* 0x0000000614057287 */ /* 0x000fe4000d000000 */
[----:B------:R-:W-:-:S04]  /*1760*/  USEL UR4, UR32, UR4, !UP1 ;  /* 0x0000000420047287 */ /* 0x000fc8000c800000 */
[----:B------:R-:W-:Y:S02]  /*1770*/  UIADD3 UR6, UPT, UPT, -UR4, UR5, URZ ;  /* 0x0000000504067290 */ /* 0x000fe4000fffe1ff */
[----:B------:R-:W-:Y:S02]  /*1780*/  UIADD3 UR4, UPT, UPT, UR4, -UR5, URZ ;  /* 0x8000000504047290 */ /* 0x000fe4000fffe0ff */
[----:B------:R-:W-:Y:S02]  /*1790*/  UIMAD UR32, UR6, UR10, UR32 ;  /* 0x0000000a062072a4 */ /* 0x000fe4000f8e0220 */
[----:B------:R-:W-:-:S12]  /*17a0*/  UIMAD UR20, UR4, UR12, UR20 ;  /* 0x0000000c041472a4 */ /* 0x000fd8000f8e0214 */
.L_x_19:
[----:B------:R-:W-:Y:S05]  /*17b0*/  BRA.U !UP5, `(.L_x_20) ;  /* 0x000000010d0c7547 */ /* 0x000fea000b800000 */
[----:B------:R-:W-:Y:S01]  /*17c0*/  UCGABAR_WAIT ;  /* 0x0000000000007dc7 */ /* 0x000fe20008000000 */
[----:B------:R-:W-:Y:S01]  /*17d0*/  CCTL.IVALL ;  /* 0x00000000ff00798f */ /* 0x000fe20002000000 */
[----:B------:R-:W-:Y:S05]  /*17e0*/  BRA `(.L_x_21) ;  /* 0x0000000000047947 */ /* 0x000fea0003800000 */
.L_x_20:
[----:B------:R-:W-:Y:S06]  /*17f0*/  BAR.SYNC.DEFER_BLOCKING 0x0 ;  /* 0x0000000000007b1d */ /* 0x000fec0000010000 */
.L_x_21:
[----:B------:R-:W-:Y:S05]  /*1800*/  BRA.U UP0, `(.L_x_22) ;  /* 0x0000001100cc7547 */ /* 0x000fea000b800000 */
[----:B------:R-:W1:Y:S01]  /*1810*/  LDCU UR6, c[0x0][0x38c] ;  /* 0x00007180ff0677ac */ /* 0x000e620008000800 */
[----:B------:R-:W2:Y:S01]  /*1820*/  S2UR UR9, SR_CgaCtaId ;  /* 0x00000000000979c3 */ /* 0x000ea20000008800 */
[----:B------:R-:W-:Y:S01]  /*1830*/  PLOP3.LUT P1, PT, PT, PT, UP3, 0x80, 0x8 ;  /* 0x000000000008781c */ /* 0x000fe20003f2f038 */
[----:B------:R-:W-:Y:S01]  /*1840*/  IMAD.MOV.U32 R12, RZ, RZ, 0x1 ;  /* 0x00000001ff0c7424 */ /* 0x000fe200078e00ff */
[----:B------:R-:W-:Y:S01]  /*1850*/  UMOV UR8, 0x400 ;  /* 0x0000040000087882 */ /* 0x000fe20000000000 */
[----:B------:R-:W-:Y:S01]  /*1860*/  UISETP.NE.AND UP1, UPT, UR13, URZ, UPT ;  /* 0x000000ff0d00728c */ /* 0x000fe2000bf25270 */
[----:B------:R-:W-:Y:S01]  /*1870*/  ISETP.NE.AND P2, PT, R3, RZ, P3 ;  /* 0x000000ff0300720c */ /* 0x000fe20001f45270 */
[----:B------:R-:W-:Y:S01]  /*1880*/  USHF.L.U32 UR7, UR19, 0x6, URZ ;  /* 0x0000000613077899 */ /* 0x000fe200080006ff */
[----:B------:R-:W-:Y:S01]  /*1890*/  PLOP3.LUT P1, PT, P1, PT, PT, 0x8, 0x80 ;  /* 0x000000000080781c */ /* 0x000fe20000f2e170 */
[----:B------:R-:W-:Y:S01]  /*18a0*/  USHF.L.U32 UR46, UR19, 0x7, URZ ;  /* 0x00000007132e7899 */ /* 0x000fe200080006ff */
[----:B------:R-:W-:Y:S01]  /*18b0*/  CS2R R10, SRZ ;  /* 0x00000000000a7805 */ /* 0x000fe2000001ff00 */
[----:B------:R-:W-:Y:S01]  /*18c0*/  IMAD.MOV.U32 R9, RZ, RZ, RZ ;  /* 0x000000ffff097224 */ /* 0x000fe200078e00ff */
[----:B------:R-:W3:Y:S01]  /*18d0*/  LDCU UR39, c[0x0][0x370] ;  /* 0x00006e00ff2777ac */ /* 0x000ee20008000800 */
[----:B------:R-:W-:Y:S01]  /*18e0*/  IMAD.MOV.U32 R8, RZ, RZ, 0x1 ;  /* 0x00000001ff087424 */ /* 0x000fe200078e00ff */
[----:B------:R-:W4:Y:S01]  /*18f0*/  LDCU.64 UR26, c[0x0][0x348] ;  /* 0x00006900ff1a77ac */ /* 0x000f220008000a00 */
[----:B-1----:R-:W-:-:S02]  /*1900*/  UIADD3 UR5, UPT, UPT, UR6, 0x1f, URZ ;  /* 0x0000001f06057890 */ /* 0x002fc4000fffe0ff */
[----:B------:R-:W-:Y:S02]  /*1910*/  UIADD3 UR47, UPT, UPT, UR6, 0x3e, URZ ;  /* 0x0000003e062f7890 */ /* 0x000fe4000fffe0ff */
[----:B------:R-:W-:Y:S02]  /*1920*/  USHF.R.S32.HI UR4, URZ, 0x1f, UR5 ;  /* 0x0000001fff047899 */ /* 0x000fe40008011405 */
[----:B--2---:R-:W-:Y:S02]  /*1930*/  ULEA UR13, UR9, UR8, 0x18 ;  /* 0x00000008090d7291 */ /* 0x004fe4000f8ec0ff */
[----:B------:R-:W-:Y:S02]  /*1940*/  ULEA.HI UR4, UR4, UR5, URZ, 0x5 ;  /* 0x0000000504047291 */ /* 0x000fe4000f8f28ff */
[----:B------:R-:W-:Y:S02]  /*1950*/  ULOP3.LUT UR5, UR7, 0x40, URZ, 0xc0, !UPT ;  /* 0x0000004007057892 */ /* 0x000fe4000f8ec0ff */
[----:B------:R-:W-:-:S02]  /*1960*/  USHF.R.S32.HI UR41, URZ, 0x5, UR4 ;  /* 0x00000005ff297899 */ /* 0x000fc40008011404 */
[----:B------:R-:W-:Y:S02]  /*1970*/  UIADD3 UR4, UPT, UPT, UR6, -0x1, URZ ;  /* 0xffffffff06047890 */ /* 0x000fe4000fffe0ff */
[----:B------:R-:W-:Y:S02]  /*1980*/  UISETP.LT.U32.AND UP0, UPT, UR41, 0x3, UPT ;  /* 0x000000032900788c */ /* 0x000fe4000bf01070 */
[----:B------:R-:W-:Y:S02]  /*1990*/  UISETP.GE.U32.AND UP2, UPT, UR4, -0x3f, UPT ;  /* 0xffffffc10400788c */ /* 0x000fe4000bf46070 */
[----:B------:R-:W-:Y:S02]  /*19a0*/  USEL UR40, UR41, 0x3, UP0 ;  /* 0x0000000329287887 */ /* 0x000fe40008000000 */
[----:B------:R-:W-:Y:S02]  /*19b0*/  ULEA UR30, UR28, UR13, 0x1 ;  /* 0x0000000d1c1e7291 */ /* 0x000fe4000f8e08ff */
[----:B------:R-:W-:Y:S01]  /*19c0*/  UIADD3 UR4, UPT, UPT, UR40, -0x1, URZ ;  /* 0xffffffff28047890 */ /* 0x000fe2000fffe0ff */
[----:B------:R-:W1:Y:S04]  /*19d0*/  LDCU UR38, c[0x0][0x374] ;  /* 0x00006e80ff2677ac */ /* 0x000e680008000800 */
[----:B------:R-:W-:-:S02]  /*19e0*/  @UP2 UIADD3 UR4, UPT, UPT, UR40, URZ, URZ ;  /* 0x000000ff28042290 */ /* 0x000fc4000fffe0ff */
[----:B------:R-:W-:Y:S02]  /*19f0*/  ULOP3.LUT UR46, UR46, 0x80, URZ, 0xc0, !UPT ;  /* 0x000000802e2e7892 */ /* 0x000fe4000f8ec0ff */
[----:B------:R-:W-:Y:S02]  /*1a00*/  USEL UR21, UR53, 0x2, UP1 ;  /* 0x0000000235157887 */ /* 0x000fe40008800000 */
[----:B------:R-:W-:Y:S02]  /*1a10*/  ULEA.HI UR44, UR28, UR5, URZ, 0x1b ;  /* 0x000000051c2c7291 */ /* 0x000fe4000f8fd8ff */
[----:B------:R-:W-:Y:S02]  /*1a20*/  UIADD3 UR30, UPT, UPT, UR30, 0x8400, URZ ;  /* 0x000084001e1e7890 */ /* 0x000fe4000fffe0ff */
[----:B------:R-:W-:Y:S02]  /*1a30*/  UIADD3 UR43, UPT, UPT, UR41, -UR40, URZ ;  /* 0x80000028292b7290 */ /* 0x000fe4000fffe0ff */
[----:B------:R-:W-:-:S02]  /*1a40*/  UIADD3 UR29, UPT, UPT, UR4, 0x1, URZ ;  /* 0x00000001041d7890 */ /* 0x000fc4000fffe0ff */
[----:B------:R-:W-:Y:S01]  /*1a50*/  UIADD3 UR42, UPT, UPT, -UR4, URZ, URZ ;  /* 0x000000ff042a7290 */ /* 0x000fe2000fffe1ff */
[----:B-1-34-:R-:W-:-:S11]  /*1a60*/  UMOV UR6, URZ ;  /* 0x000000ff00067c82 */ /* 0x01afd60008000000 */
.L_x_42:
[----:B-1----:R-:W1:Y:S02]  /*1a70*/  S2UR UR4, SR_CgaCtaId ;  /* 0x00000000000479c3 */ /* 0x002e640000008800 */
[----:B-1----:R-:W-:-:S09]  /*1a80*/  UISETP.NE.AND UP0, UPT, UR4, URZ, UPT ;  /* 0x000000ff0400728c */ /* 0x002fd2000bf05270 */
[----:B------:R-:W-:Y:S05]  /*1a90*/  BRA.U UP0, `(.L_x_23) ;  /* 0x0000000100287547 */ /* 0x000fea000b800000 */
[----:B------:R-:W-:Y:S02]  /*1aa0*/  LEA R0, R9, UR13, 0x3 ;  /* 0x0000000d09007c11 */ /* 0x000fe4000f8e18ff */
[----:B------:R-:W-:-:S04]  /*1ab0*/  SHF.L.U32 R3, R8, 0x1f, RZ ;  /* 0x0000001f08037819 */ /* 0x000fc800000006ff */
[----:B------:R-:W1:Y:S02]  /*1ac0*/  SYNCS.PHASECHK.TRANS64.TRYWAIT P0, [R0+URZ+0xf0], R3 ;  /* 0x0000f003000075a7 */ /* 0x000e6400080011ff */
[----:B-1----:R-:W-:Y:S05]  /*1ad0*/  @!P0 BRA `(.L_x_24) ;  /* 0x0000008000748947 */ /* 0x002fea0003800000 */
.L_x_148:
[----:B------:R2:W-:Y:S01]  /*1ae0*/  SYNCS.ARRIVE.TRANS64.A1T0 RZ, [R0+URZ+0xe0], RZ ;  /* 0x0000e0ff00ff79a7 */ /* 0x0005e200081000ff */
[----:B------:R-:W-:-:S05]  /*1af0*/  VIADD R9, R9, 0x1 ;  /* 0x0000000109097836 */ /* 0x000fca0000000000 */
[----:B------:R-:W-:-:S04]  /*1b00*/  ISETP.NE.AND P0, PT, R9, 0x2, PT ;  /* 0x000000020900780c */ /* 0x000fc80003f05270 */
[----:B-1----:R-:W-:Y:S02]  /*1b10*/  SEL R3, RZ, 0x1, P0 ;  /* 0x00000001ff037807 */ /* 0x002fe40000000000 */
[----:B------:R-:W-:Y:S02]  /*1b20*/  SEL R9, R9, RZ, P0 ;  /* 0x000000ff09097207 */ /* 0x000fe40000000000 */
[----:B------:R-:W-:-:S07]  /*1b30*/  LOP3.LUT R8, R8, R3, RZ, 0x3c, !PT ;  /* 0x0000000308087212 */ /* 0x000fce00078e3cff */
.L_x_23:
[----:B------:R-:W-:Y:S01]  /*1b40*/  ULEA UR4, UR6, UR13, 0x3 ;  /* 0x0000000d06047291 */ /* 0x000fe2000f8e18ff */
[----:B--2---:R-:W-:Y:S01]  /*1b50*/  SHF.L.U32 R0, R12, 0x1f, RZ ;  /* 0x0000001f0c007819 */ /* 0x004fe200000006ff */
[----:B------:R-:W-:Y:S02]  /*1b60*/  UISETP.GE.U32.AND UP0, UPT, UR47, 0x3f, UPT ;  /* 0x0000003f2f00788c */ /* 0x000fe4000bf06070 */
[----:B------:R-:W-:Y:S01]  /*1b70*/  ULEA UR11, UR32, UR46, 0x8 ;  /* 0x0000002e200b7291 */ /* 0x000fe2000f8e40ff */
[----:B------:R-:W-:-:S04]  /*1b80*/  UMOV UR7, URZ ;  /* 0x000000ff00077c82 */ /* 0x000fc80008000000 */
[----:B------:R1:W2:Y:S01]  /*1b90*/  SYNCS.PHASECHK.TRANS64.TRYWAIT P0, [UR4+0x18], R0 ;  /* 0x00001800ff0075a7 */ /* 0x0002a20008001104 */
[----:B------:R-:W-:-:S04]  /*1ba0*/  ULEA.HI UR4, UR20, UR20, URZ, 0x1 ;  /* 0x0000001414047291 */ /* 0x000fc8000f8f08ff */
[----:B------:R-:W-:-:S04]  /*1bb0*/  USHF.L.U32 UR4, UR4, 0x6, URZ ;  /* 0x0000000604047899 */ /* 0x000fc800080006ff */
[----:B------:R-:W-:-:S04]  /*1bc0*/  ULOP3.LUT UR35, UR4, 0xffffff80, URZ, 0xc0, !UPT ;  /* 0xffffff8004237892 */ /* 0x000fc8000f8ec0ff */
[----:B------:R-:W-:Y:S01]  /*1bd0*/  UIADD3 UR35, UPT, UPT, UR44, UR35, URZ ;  /* 0x000000232c237290 */ /* 0x000fe2000fffe0ff */
[----:B------:R-:W-:Y:S11]  /*1be0*/  BRA.U !UP0, `(.L_x_25) ;  /* 0x0000000108c87547 */ /* 0x000ff6000b800000 */
[----:B------:R-:W-:Y:S01]  /*1bf0*/  UMOV UR16, UR42 ;  /* 0x0000002a00107c82 */ /* 0x000fe20008000000 */
[----:B------:R-:W-:Y:S01]  /*1c00*/  UMOV UR4, UR6 ;  /* 0x0000000600047c82 */ /* 0x000fe20008000000 */
[----:B------:R-:W-:-:S05]  /*1c10*/  UMOV UR34, URZ ;  /* 0x000000ff00227c82 */ /* 0x000fca0008000000 */
.L_x_31:
[----:B------:R-:W-:Y:S01]  /*1c20*/  ULEA UR33, UR4, UR13, 0x3 ;  /* 0x0000000d04217291 */ /* 0x000fe2000f8e18ff */
[----:B------:R-:W-:Y:S01]  /*1c30*/  @P3 MOV R2, 0x6000 ;  /* 0x0000600000023802 */ /* 0x000fe20000000f00 */
[----:B--234-:R-:W-:Y:S10]  /*1c40*/  @P0 BRA `(.L_x_26) ;  /* 0x00000000000c0947 */ /* 0x01cff40003800000 */
[----:B------:R-:W-:-:S04]  /*1c50*/  SHF.L.U32 R3, R12, 0x1f, RZ ;  /* 0x0000001f0c037819 */ /* 0x000fc800000006ff */
[----:B------:R-:W2:Y:S02]  /*1c60*/  SYNCS.PHASECHK.TRANS64.TRYWAIT P0, [UR33+0x18], R3 ;  /* 0x00001803ff0075a7 */ /* 0x000ea40008001121 */
[----:B--2---:R-:W-:Y:S05]  /*1c70*/  @!P0 BRA `(.L_x_27) ;  /* 0x0000008000208947 */ /* 0x004fea0003800000 */
.L_x_26:
[----:B------:R2:W-:Y:S01]  /*1c80*/  @P3 SYNCS.ARRIVE.TRANS64 RZ, [UR33], R2 ;  /* 0x00000002ffff39a7 */ /* 0x0005e20008000021 */
[----:B------:R-:W-:Y:S02]  /*1c90*/  ULOP3.LUT UR5, UR21, 0x2, URZ, 0xfc, !UPT ;  /* 0x0000000215057892 */ /* 0x000fe4000f8efcff */
[----:B------:R-:W-:Y:S02]  /*1ca0*/  UIADD3 UR16, UPT, UPT, UR16, 0x1, URZ ;  /* 0x0000000110107890 */ /* 0x000fe4000fffe0ff */
[----:B------:R-:W-:Y:S02]  /*1cb0*/  UISETP.NE.AND UP0, UPT, UR5, 0x2, UPT ;  /* 0x000000020500788c */ /* 0x000fe4000bf05270 */
[----:B------:R-:W-:-:S07]  /*1cc0*/  UISETP.NE.AND UP2, UPT, UR16, 0x1, UPT ;  /* 0x000000011000788c */ /* 0x000fce000bf45270 */
[----:B------:R-:W-:Y:S05]  /*1cd0*/  BRA.U UP0, `(.L_x_28) ;  /* 0x0000000100047547 */ /* 0x000fea000b800000 */
[----:B------:R-:W-:Y:S05]  /*1ce0*/  BPT.TRAP 0x1 ;  /* 0x000000040000795c */ /* 0x000fea0000300000 */
.L_x_28:
[----:B------:R-:W-:Y:S04]  /*1cf0*/  BSSY.RECONVERGENT B0, `(.L_x_29) ;  /* 0x0000003000007945 */ /* 0x000fe80003800200 */
[----:B------:R-:W-:Y:S05]  /*1d00*/  @!P2 BRA `(.L_x_30) ;  /* 0x000000000004a947 */ /* 0x000fea0003800000 */
[----:B------:R-:W-:Y:S05]  /*1d10*/  BPT.TRAP 0x1 ;  /* 0x000000040000795c */ /* 0x000fea0000300000 */
.L_x_30:
[----:B------:R-:W-:Y:S05]  /*1d20*/  BSYNC.RECONVERGENT B0 ;  /* 0x0000000000007941 */ /* 0x000fea0003800200 */
.L_x_29:
[----:B------:R-:W-:Y:S02]  /*1d30*/  UIADD3 UR5, UPT, UPT, UR4, 0x1, URZ ;  /* 0x0000000104057890 */ /* 0x000fe4000fffe0ff */
[----:B------:R-:W-:Y:S02]  /*1d40*/  ULEA UR32, UR4, UR28, 0xb ;  /* 0x0000001c04207291 */ /* 0x000fe4000f8e58ff */
[----:B------:R-:W-:Y:S02]  /*1d50*/  UISETP.NE.AND UP0, UPT, UR5, 0x3, UPT ;  /* 0x000000030500788c */ /* 0x000fe4000bf05270 */
[----:B------:R-:W-:Y:S02]  /*1d60*/  UIADD3 UR14, UP1, UPT, UR26, 0x80, URZ ;  /* 0x000000801a0e7890 */ /* 0x000fe4000ff3e0ff */
[----:B------:R-:W-:Y:S02]  /*1d70*/  USEL UR7, URZ, 0x1, UP0 ;  /* 0x00000001ff077887 */ /* 0x000fe40008000000 */
[----:B------:R-:W-:-:S02]  /*1d80*/  USEL UR6, UR5, URZ, UP0 ;  /* 0x000000ff05067287 */ /* 0x000fc40008000000 */
[----:B------:R-:W-:Y:S02]  /*1d90*/  ULEA UR8, UR4, UR13, 0xd ;  /* 0x0000000d04087291 */ /* 0x000fe4000f8e68ff */
[----:B------:R-:W-:Y:S01]  /*1da0*/  ULEA UR5, UR6, UR13, 0x3 ;  /* 0x0000000d06057291 */ /* 0x000fe2000f8e18ff */
[----:B------:R-:W-:Y:S01]  /*1db0*/  LOP3.LUT R12, R12, UR7, RZ, 0x3c, !PT ;  /* 0x000000070c0c7c12 */ /* 0x000fe2000f8e3cff */
[----:B------:R-:W-:Y:S02]  /*1dc0*/  ULEA UR32, UR32, UR13, 0x1 ;  /* 0x0000000d20207291 */ /* 0x000fe4000f8e08ff */
[----:B------:R-:W-:Y:S01]  /*1dd0*/  UIADD3 UR4, UP0, UPT, UR26, 0x180, URZ ;  /* 0x000001801a047890 */ /* 0x000fe2000ff1e0ff */
[----:B-1----:R-:W-:Y:S01]  /*1de0*/  SHF.L.U32 R0, R12, 0x1f, RZ ;  /* 0x0000001f0c007819 */ /* 0x002fe200000006ff */
[----:B------:R-:W-:Y:S02]  /*1df0*/  ULOP3.LUT UR33, UR33, 0xfefffff8, URZ, 0xc0, !UPT ;  /* 0xfefffff821217892 */ /* 0x000fe4000f8ec0ff */
[----:B------:R-:W-:Y:S01]  /*1e00*/  UIADD3.X UR15, UPT, UPT, URZ, UR27, URZ, UP1, !UPT ;  /* 0x0000001bff0f7290 */ /* 0x000fe20008ffe4ff */
[----:B------:R3:W4:Y:S01]  /*1e10*/  SYNCS.PHASECHK.TRANS64.TRYWAIT P0, [UR5+0x18], R0 ;  /* 0x00001800ff0075a7 */ /* 0x0007220008001105 */
[----:B------:R-:W-:-:S02]  /*1e20*/  UIADD3 UR32, UPT, UPT, UR32, 0x8400, URZ ;  /* 0x0000840020207890 */ /* 0x000fc4000fffe0ff */
[----:B------:R-:W-:Y:S02]  /*1e30*/  UPRMT UR7, URZ, 0x5410, UR24 ;  /* 0x00005410ff077896 */ /* 0x000fe40008000018 */
[----:B------:R-:W-:Y:S02]  /*1e40*/  UIADD3 UR8, UPT, UPT, UR8, 0xb400, URZ ;  /* 0x0000b40008087890 */ /* 0x000fe4000fffe0ff */
[----:B------:R-:W-:Y:S01]  /*1e50*/  UIADD3.X UR5, UPT, UPT, URZ, UR27, URZ, UP0, !UPT ;  /* 0x0000001bff057290 */ /* 0x000fe200087fe4ff */
[----:B------:R-:W-:Y:S01]  /*1e60*/  UMOV UR18, 0x0 ;  /* 0x0000000000127882 */ /* 0x000fe20000000000 */
[----:B------:R-:W-:Y:S01]  /*1e70*/  UMOV UR19, 0x10000000 ;  /* 0x1000000000137882 */ /* 0x000fe20000000000 */
[----:B------:R-:W-:Y:S01]  /*1e80*/  UMOV UR10, UR34 ;  /* 0x00000022000a7c82 */ /* 0x000fe20008000000 */
[----:B------:R-:W-:Y:S01]  /*1e90*/  UMOV UR12, UR36 ;  /* 0x00000024000c7c82 */ /* 0x000fe20008000000 */
[----:B------:R-:W-:Y:S01]  /*1ea0*/  UMOV UR9, UR33 ;  /* 0x0000002100097c82 */ /* 0x000fe20008000000 */
[----:B------:R1:W-:Y:S03]  /*1eb0*/  UTMALDG.3D.MULTICAST.2CTA [UR32], [UR14], UR7, desc[UR18] ;  /* 0x000012200e0073b4 */ /* 0x0003e60008211807 */
[----:B------:R2:W-:Y:S01]  /*1ec0*/  UTMALDG.3D.2CTA [UR8], [UR4], desc[UR18] ;  /* 0x00001208040075b4 */ /* 0x0005e20008211000 */
[----:B-1----:R-:W-:Y:S01]  /*1ed0*/  UIADD3 UR34, UPT, UPT, UR34, 0x20, URZ ;  /* 0x0000002022227890 */ /* 0x002fe2000fffe0ff */
[----:B------:R-:W-:Y:S01]  /*1ee0*/  UMOV UR7, UR29 ;  /* 0x0000001d00077c82 */ /* 0x000fe20008000000 */
[----:B--2---:R-:W-:Y:S01]  /*1ef0*/  UMOV UR4, UR6 ;  /* 0x0000000600047c82 */ /* 0x004fe20008000000 */
[----:B------:R-:W-:Y:S09]  /*1f00*/  BRA.U UP2, `(.L_x_31) ;  /* 0xfffffffd02447547 */ /* 0x000ff2000b83ffff */
.L_x_25:
[----:B------:R-:W-:Y:S01]  /*1f10*/  ULEA UR4, UR6, UR13, 0x3 ;  /* 0x0000000d06047291 */ /* 0x000fe2000f8e18ff */
[----:B-1-3--:R-:W-:Y:S01]  /*1f20*/  SHF.L.U32 R0, R12, 0x1f, RZ ;  /* 0x0000001f0c007819 */ /* 0x00afe200000006ff */
[----:B------:R-:W-:Y:S01]  /*1f30*/  @!P1 SYNCS.ARRIVE.TRANS64.A1T0 RZ, [UR13+0x78], RZ ;  /* 0x000078ffffff99a7 */ /* 0x000fe2000810000d */
[----:B------:R-:W-:-:S06]  /*1f40*/  UISETP.GT.AND UP0, UPT, UR41, UR40, UPT ;  /* 0x000000282900728c */ /* 0x000fcc000bf04270 */
[----:B--2-4-:R1:W2:Y:S03]  /*1f50*/  SYNCS.PHASECHK.TRANS64.TRYWAIT P0, [UR4+0x18], R0 ;  /* 0x00001800ff0075a7 */ /* 0x0142a60008001104 */
[----:B------:R-:W-:Y:S05]  /*1f60*/  BRA.U !UP0, `(.L_x_32) ;  /* 0x0000000108c07547 */ /* 0x000fea000b800000 */
[----:B------:R-:W-:Y:S01]  /*1f70*/  UIADD3 UR25, UPT, UPT, UR43, UR7, URZ ;  /* 0x000000072b197290 */ /* 0x000fe2000fffe0ff */
[----:B------:R-:W-:-:S11]  /*1f80*/  UMOV UR4, UR6 ;  /* 0x0000000600047c82 */ /* 0x000fd60008000000 */
.L_x_38:
[----:B------:R-:W-:Y:S01]  /*1f90*/  ULEA UR17, UR4, UR13, 0x3 ;  /* 0x0000000d04117291 */ /* 0x000fe2000f8e18ff */
[----:B--2---:R-:W-:Y:S01]  /*1fa0*/  @P3 MOV R2, 0x6000 ;  /* 0x0000600000023802 */ /* 0x004fe20000000f00 */
[----:B--2-4-:R-:W-:Y:S10]  /*1fb0*/  @P0 BRA `(.L_x_33) ;  /* 0x00000000000c0947 */ /* 0x014ff40003800000 */
[----:B------:R-:W-:-:S04]  /*1fc0*/  SHF.L.U32 R3, R12, 0x1f, RZ ;  /* 0x0000001f0c037819 */ /* 0x000fc800000006ff */
[----:B------:R-:W2:Y:S02]  /*1fd0*/  SYNCS.PHASECHK.TRANS64.TRYWAIT P0, [UR17+0x18], R3 ;  /* 0x00001803ff0075a7 */ /* 0x000ea40008001111 */
[----:B--2---:R-:W-:Y:S05]  /*1fe0*/  @!P0 BRA `(.L_x_34) ;  /* 0x0000007c005c8947 */ /* 0x004fea0003800000 */
.L_x_33:
[----:B------:R2:W-:Y:S01]  /*1ff0*/  @P3 SYNCS.ARRIVE.TRANS64 RZ, [UR17], R2 ;  /* 0x00000002ffff39a7 */ /* 0x0005e20008000011 */
[----:B------:R-:W-:-:S04]  /*2000*/  ULOP3.LUT UR5, UR21, 0x2, URZ, 0xfc, !UPT ;  /* 0x0000000215057892 */ /* 0x000fc8000f8efcff */
[----:B------:R-:W-:-:S09]  /*2010*/  UISETP.NE.AND UP0, UPT, UR5, 0x2, UPT ;  /* 0x000000020500788c */ /* 0x000fd2000bf05270 */
[----:B------:R-:W-:Y:S05]  /*2020*/  BRA.U UP0, `(.L_x_35) ;  /* 0x0000000100047547 */ /* 0x000fea000b800000 */
[----:B------:R-:W-:Y:S05]  /*2030*/  BPT.TRAP 0x1 ;  /* 0x000000040000795c */ /* 0x000fea0000300000 */
.L_x_35:
[----:B------:R-:W-:Y:S04]  /*2040*/  BSSY.RECONVERGENT B0, `(.L_x_36) ;  /* 0x0000003000007945 */ /* 0x000fe80003800200 */
[----:B------:R-:W-:Y:S05]  /*2050*/  @!P2 BRA `(.L_x_37) ;  /* 0x000000000004a947 */ /* 0x000fea0003800000 */
[----:B------:R-:W-:Y:S05]  /*2060*/  BPT.TRAP 0x1 ;  /* 0x000000040000795c */ /* 0x000fea0000300000 */
.L_x_37:
[----:B------:R-:W-:Y:S05]  /*2070*/  BSYNC.RECONVERGENT B0 ;  /* 0x0000000000007941 */ /* 0x000fea0003800200 */
.L_x_36:
[----:B------:R-:W-:Y:S02]  /*2080*/  UIADD3 UR5, UPT, UPT, UR4, 0x1, URZ ;  /* 0x0000000104057890 */ /* 0x000fe4000fffe0ff */
[----:B------:R-:W-:Y:S02]  /*2090*/  UIADD3 UR14, UP1, UPT, UR26, 0x80, URZ ;  /* 0x000000801a0e7890 */ /* 0x000fe4000ff3e0ff */
[----:B------:R-:W-:Y:S02]  /*20a0*/  UISETP.NE.AND UP0, UPT, UR5, 0x3, UPT ;  /* 0x000000030500788c */ /* 0x000fe4000bf05270 */
[----:B------:R-:W-:Y:S02]  /*20b0*/  ULEA UR16, UR4, UR30, 0xc ;  /* 0x0000001e04107291 */ /* 0x000fe4000f8e60ff */
[----:B------:R-:W-:Y:S02]  /*20c0*/  USEL UR8, URZ, 0x1, UP0 ;  /* 0x00000001ff087887 */ /* 0x000fe40008000000 */
[----:B------:R-:W-:-:S02]  /*20d0*/  USEL UR6, UR5, URZ, UP0 ;  /* 0x000000ff05067287 */ /* 0x000fc40008000000 */
[----:B------:R-:W-:Y:S02]  /*20e0*/  UIADD3 UR22, UP0, UPT, UR26, 0x180, URZ ;  /* 0x000001801a167890 */ /* 0x000fe4000ff1e0ff */
[----:B------:R-:W-:Y:S01]  /*20f0*/  LOP3.LUT R12, R12, UR8, RZ, 0x3c, !PT ;  /* 0x000000080c0c7c12 */ /* 0x000fe2000f8e3cff */
[----:B------:R-:W-:Y:S02]  /*2100*/  ULEA UR8, UR4, UR13, 0xd ;  /* 0x0000000d04087291 */ /* 0x000fe4000f8e68ff */
[----:B------:R-:W-:Y:S01]  /*2110*/  ULEA UR5, UR6, UR13, 0x3 ;  /* 0x0000000d06057291 */ /* 0x000fe2000f8e18ff */
[----:B-1----:R-:W-:Y:S01]  /*2120*/  SHF.L.U32 R0, R12, 0x1f, RZ ;  /* 0x0000001f0c007819 */ /* 0x002fe200000006ff */
[----:B------:R-:W-:Y:S02]  /*2130*/  USHF.L.U32 UR18, UR7, 0x5, URZ ;  /* 0x0000000507127899 */ /* 0x000fe400080006ff */
[----:B------:R-:W-:Y:S02]  /*2140*/  ULOP3.LUT UR17, UR17, 0xfefffff8, URZ, 0xc0, !UPT ;  /* 0xfefffff811117892 */ /* 0x000fe4000f8ec0ff */
[----:B------:R-:W-:-:S02]  /*2150*/  UIADD3.X UR15, UPT, UPT, URZ, UR27, URZ, UP1, !UPT ;  /* 0x0000001bff0f7290 */ /* 0x000fc40008ffe4ff */
[----:B------:R-:W-:Y:S01]  /*2160*/  UPRMT UR4, URZ, 0x5410, UR24 ;  /* 0x00005410ff047896 */ /* 0x000fe20008000018 */
[----:B------:R3:W4:Y:S01]  /*2170*/  SYNCS.PHASECHK.TRANS64.TRYWAIT P0, [UR5+0x18], R0 ;  /* 0x00001800ff0075a7 */ /* 0x0007220008001105 */
[----:B------:R-:W-:Y:S02]  /*2180*/  UIADD3 UR8, UPT, UPT, UR8, 0xb400, URZ ;  /* 0x0000b40008087890 */ /* 0x000fe4000fffe0ff */
[----:B------:R-:W-:Y:S01]  /*2190*/  UIADD3.X UR23, UPT, UPT, URZ, UR27, URZ, UP0, !UPT ;  /* 0x0000001bff177290 */ /* 0x000fe200087fe4ff */
[----:B------:R-:W-:Y:S01]  /*21a0*/  UMOV UR32, 0x0 ;  /* 0x0000000000207882 */ /* 0x000fe20000000000 */
[----:B------:R-:W-:Y:S01]  /*21b0*/  UMOV UR33, 0x10000000 ;  /* 0x1000000000217882 */ /* 0x000fe20000000000 */
[----:B------:R-:W-:Y:S01]  /*21c0*/  UMOV UR19, UR35 ;  /* 0x0000002300137c82 */ /* 0x000fe20008000000 */
[----:B------:R-:W-:Y:S01]  /*21d0*/  UMOV UR20, UR36 ;  /* 0x0000002400147c82 */ /* 0x000fe20008000000 */
[----:B------:R-:W-:Y:S01]  /*21e0*/  UMOV UR12, UR36 ;  /* 0x00000024000c7c82 */ /* 0x000fe20008000000 */
[----:B------:R-:W-:Y:S01]  /*21f0*/  UMOV UR9, UR17 ;  /* 0x0000001100097c82 */ /* 0x000fe20008000000 */
[----:B------:R-:W-:Y:S01]  /*2200*/  UMOV UR10, UR18 ;  /* 0x00000012000a7c82 */ /* 0x000fe20008000000 */
[----:B------:R1:W-:Y:S01]  /*2210*/  UTMALDG.3D.MULTICAST.2CTA [UR16], [UR14], UR4, desc[UR32] ;  /* 0x000020100e0073b4 */ /* 0x0003e20008211804 */
[----:B------:R-:W-:-:S04]  /*2220*/  UIADD3 UR7, UPT, UPT, UR7, 0x1, URZ ;  /* 0x0000000107077890 */ /* 0x000fc8000fffe0ff */
[----:B------:R-:W-:Y:S01]  /*2230*/  UISETP.NE.AND UP0, UPT, UR7, UR25, UPT ;  /* 0x000000190700728c */ /* 0x000fe2000bf05270 */
[----:B------:R3:W-:Y:S01]  /*2240*/  UTMALDG.3D.2CTA [UR8], [UR22], desc[UR32] ;  /* 0x00002008160075b4 */ /* 0x0007e20008211000 */
[----:B-1----:R-:W-:-:S07]  /*2250*/  UMOV UR4, UR6 ;  /* 0x0000000600047c82 */ /* 0x002fce0008000000 */
[----:B---3--:R-:W-:Y:S05]  /*2260*/  BRA.U UP0, `(.L_x_38) ;  /* 0xfffffffd00487547 */ /* 0x008fea000b83ffff */
.L_x_32:
[C---:B------:R-:W-:Y:S01]  /*2270*/  LEA R3, R11.reuse, UR13, 0x3 ;  /* 0x0000000d0b037c11 */ /* 0x040fe2000f8e18ff */
[----:B------:R-:W-:Y:S01]  /*2280*/  NOP ;  /* 0x0000000000007918 */ /* 0x000fe20000000000 */
[----:B-1----:R-:W-:Y:S02]  /*2290*/  SHF.L.U32 R0, R10, 0x1f, RZ ;  /* 0x0000001f0a007819 */ /* 0x002fe400000006ff */
[----:B------:R-:W-:Y:S02]  /*22a0*/  LEA R5, R11, UR13, 0x4 ;  /* 0x0000000d0b057c11 */ /* 0x000fe4000f8e20ff */
[----:B--2-4-:R-:W1:Y:S02]  /*22b0*/  SYNCS.PHASECHK.TRANS64.TRYWAIT P0, [R3+URZ+0x80], R0 ;  /* 0x00008000030075a7 */ /* 0x014e6400080011ff */
[----:B-1----:R-:W-:Y:S05]  /*22c0*/  @!P0 BRA `(.L_x_39) ;  /* 0x0000007800bc8947 */ /* 0x002fea0003800000 */
.L_x_151:
[----:B------:R-:W2:Y:S01]  /*22d0*/  LDS.128 R4, [R5+0x110] ;  /* 0x0001100005047984 */ /* 0x000ea20000000c00 */
[----:B------:R-:W-:Y:S01]  /*22e0*/  UISETP.GE.AND UP0, UPT, UR45, 0x1, UPT ;  /* 0x000000012d00788c */ /* 0x000fe2000bf06270 */
[----:B------:R-:W-:Y:S01]  /*22f0*/  @!PT LDS RZ, [RZ] ;  /* 0x00000000fffff984 */ /* 0x000fe20000000800 */
[----:B------:R-:W-:Y:S01]  /*2300*/  @!PT LDS RZ, [RZ] ;  /* 0x00000000fffff984 */ /* 0x000fe20000000800 */
[----:B------:R-:W-:Y:S01]  /*2310*/  @!PT LDS RZ, [RZ] ;  /* 0x00000000fffff984 */ /* 0x000fe20000000800 */
[----:B------:R-:W-:Y:S01]  /*2320*/  @!PT LDS RZ, [RZ] ;  /* 0x00000000fffff984 */ /* 0x000fe20000000800 */
[----:B------:R3:W-:Y:S06]  /*2330*/  MEMBAR.ALL.CTA ;  /* 0x0000000000007992 */ /* 0x0007ec0000008000 */
[----:B---3--:R-:W3:Y:S01]  /*2340*/  FENCE.VIEW.ASYNC.S ;  /* 0x00000000000073c6 */ /* 0x008ee20000000000 */
[----:B--2---:R-:W-:-:S13]  /*2350*/  LOP3.LUT P0, RZ, R6, 0x1, RZ, 0xc0, !PT ;  /* 0x0000000106ff7812 */ /* 0x004fda000780c0ff */
[----:B---3--:R-:W-:Y:S01]  /*2360*/  VOTEU.ANY UP1, P0 ;  /* 0x0000000000ff7886 */ /* 0x008fe20000020100 */
[----:B------:R-:W-:-:S13]  /*2370*/  PLOP3.LUT P0, PT, PT, PT, UP1, 0x80, 0x8 ;  /* 0x000000000008781c */ /* 0x000fda0003f0f018 */
[----:B-1----:R-:W-:Y:S02]  /*2380*/  @P0 LOP3.LUT R0, R5, 0xffff, RZ, 0xc0, !PT ;  /* 0x0000ffff05000812 */ /* 0x002fe400078ec0ff */
[----:B------:R-:W-:Y:S02]  /*2390*/  @P0 MOV R2, R4 ;  /* 0x0000000400020202 */ /* 0x000fe40000000f00 */
[----:B------:R-:W-:Y:S01]  /*23a0*/  @P0 R2UR UR5, R0 ;  /* 0x00000000000502ca */ /* 0x000fe200000e0000 */
[----:B------:R-:W-:Y:S01]  /*23b0*/  VIADD R0, R3, 0x90 ;  /* 0x0000009003007836 */ /* 0x000fe20000000000 */
[----:B------:R-:W-:Y:S02]  /*23c0*/  @P0 SHF.R.U32.HI R4, RZ, 0x10, R5 ;  /* 0x00000010ff040819 */ /* 0x000fe40000011605 */
[----:B------:R-:W-:Y:S02]  /*23d0*/  @P0 R2UR UR7, R2 ;  /* 0x00000000020702ca */ /* 0x000fe400000e0000 */
[----:B------:R-:W-:-:S02]  /*23e0*/  PRMT R0, RZ, 0x654, R0 ;  /* 0x00000654ff007816 */ /* 0x000fc40000000000 */
[----:B------:R-:W-:Y:S02]  /*23f0*/  @P0 R2UR UR4, R4 ;  /* 0x00000000040402ca */ /* 0x000fe400000e0000 */
[----:B------:R1:W-:Y:S03]  /*2400*/  SYNCS.ARRIVE.TRANS64.RED.A1T0 RZ, [R0+URZ], RZ ;  /* 0x000000ff00ff79a7 */ /* 0x0003e600081004ff */
[----:B------:R-:W-:-:S04]  /*2410*/  @UP1 UMOV UR31, UR5 ;  /* 0x00000005001f1c82 */ /* 0x000fc80008000000 */
[----:B------:R-:W-:-:S04]  /*2420*/  @UP1 UMOV UR37, UR7 ;  /* 0x0000000700251c82 */ /* 0x000fc80008000000 */
[----:B------:R-:W-:Y:S01]  /*2430*/  @UP1 UMOV UR36, UR4 ;  /* 0x0000000400241c82 */ /* 0x000fe20008000000 */
[----:B------:R-:W-:Y:S05]  /*2440*/  BRA.U !UP0, `(.L_x_40) ;  /* 0x0000000108d47547 */ /* 0x000fea000b800000 */
[----:B------:R-:W2:Y:S01]  /*2450*/  LDCU.128 UR16, c[0x0][0xb10] ;  /* 0x00016200ff1077ac */ /* 0x000ea20008000c00 */
[----:B------:R-:W3:Y:S01]  /*2460*/  LDCU UR12, c[0x0][0xb20] ;  /* 0x00016400ff0c77ac */ /* 0x000ee20008000800 */
[----:B------:R-:W4:Y:S01]  /*2470*/  LDCU UR20, c[0x0][0xb0c] ;  /* 0x00016180ff1477ac */ /* 0x000f220008000800 */
[----:B------:R-:W1:Y:S01]  /*2480*/  LDCU.64 UR8, c[0x0][0xb28] ;  /* 0x00016500ff0877ac */ /* 0x000e620008000a00 */
[----:B------:R-:W-:Y:S02]  /*2490*/  UISETP.NE.AND UP3, UPT, UR45, 0x1, UPT ;  /* 0x000000012d00788c */ /* 0x000fe4000bf65270 */
[----:B--2---:R-:W-:Y:S02]  /*24a0*/  UIMAD.WIDE.U32 UR10, UR38, UR19, URZ ;  /* 0x00000013260a72a5 */ /* 0x004fe4000f8e00ff */
[----:B------:R-:W-:Y:S02]  /*24b0*/  UIMAD.WIDE.U32 UR4, UR39, UR16, URZ ;  /* 0x00000010270472a5 */ /* 0x000fe4000f8e00ff */
[----:B------:R-:W-:-:S02]  /*24c0*/  UISETP.NE.AND UP0, UPT, UR18, 0x1, UPT ;  /* 0x000000011200788c */ /* 0x000fc4000bf05270 */
[----:B------:R-:W-:Y:S01]  /*24d0*/  UIMAD.WIDE.U32 UR22, UR31, UR19, URZ ;  /* 0x000000131f1672a5 */ /* 0x000fe2000f8e00ff */
[----:B------:R-:W-:Y:S02]  /*24e0*/  UMOV UR10, UR11 ;  /* 0x0000000b000a7c82 */ /* 0x000fe40008000000 */
[----:B------:R-:W-:Y:S01]  /*24f0*/  UMOV UR4, UR5 ;  /* 0x0000000500047c82 */ /* 0x000fe20008000000 */
[----:B---3--:R-:W-:Y:S02]  /*2500*/  USHF.R.U32.HI UR10, URZ, UR12, UR10 ;  /* 0x0000000cff0a7299 */ /* 0x008fe4000801160a */
[----:B----4-:R-:W-:Y:S02]  /*2510*/  UISETP.NE.AND UP2, UPT, UR20, 0x1, UPT ;  /* 0x000000011400788c */ /* 0x010fe4000bf45270 */
[----:B------:R-:W-:Y:S02]  /*2520*/  USHF.R.U32.HI UR4, URZ, UR17, UR4 ;  /* 0x00000011ff047299 */ /* 0x000fe40008011604 */
[----:B------:R-:W-:-:S02]  /*2530*/  USEL UR5, UR38, UR10, !UP0 ;  /* 0x0000000a26057287 */ /* 0x000fc4000c000000 */
[----:B------:R-:W-:Y:S02]  /*2540*/  USEL UR7, UR39, UR4, !UP2 ;  /* 0x0000000427077287 */ /* 0x000fe4000d000000 */
[----:B-1----:R-:W-:Y:S01]  /*2550*/  UIMAD.WIDE.U32 UR10, UR5, UR8, URZ ;  /* 0x00000008050a72a5 */ /* 0x002fe2000f8e00ff */
[----:B------:R-:W-:Y:S01]  /*2560*/  UMOV UR4, UR23 ;  /* 0x0000001700047c82 */ /* 0x000fe20008000000 */
[----:B------:R-:W-:Y:S02]  /*2570*/  UIMAD.WIDE.U32 UR14, UR37, UR16, URZ ;  /* 0x00000010250e72a5 */ /* 0x000fe4000f8e00ff */
[----:B------:R-:W-:-:S03]  /*2580*/  UIMAD.WIDE.U32 UR22, UR7, UR8, URZ ;  /* 0x00000008071672a5 */ /* 0x000fc6000f8e00ff */
[----:B------:R-:W-:Y:S01]  /*2590*/  UMOV UR10, UR11 ;  /* 0x0000000b000a7c82 */ /* 0x000fe20008000000 */
[----:B------:R-:W-:Y:S02]  /*25a0*/  USHF.R.U32.HI UR4, URZ, UR12, UR4 ;  /* 0x0000000cff047299 */ /* 0x000fe40008011604 */
[----:B------:R-:W-:Y:S01]  /*25b0*/  @UP3 USHF.R.U32.HI UR5, URZ, UR9, UR10 ;  /* 0x00000009ff053299 */ /* 0x000fe2000801160a */
[----:B------:R-:W-:Y:S01]  /*25c0*/  UMOV UR14, UR15 ;  /* 0x0000000f000e7c82 */ /* 0x000fe20008000000 */
[----:B------:R-:W-:Y:S01]  /*25d0*/  UMOV UR22, UR23 ;  /* 0x0000001700167c82 */ /* 0x000fe20008000000 */
[----:B------:R-:W-:Y:S02]  /*25e0*/  USHF.R.U32.HI UR17, URZ, UR17, UR14 ;  /* 0x00000011ff117299 */ /* 0x000fe4000801160e */
[----:B------:R-:W-:Y:S02]  /*25f0*/  USEL UR4, UR31, UR4, !UP0 ;  /* 0x000000041f047287 */ /* 0x000fe4000c000000 */
[----:B------:R-:W-:-:S02]  /*2600*/  @UP3 USHF.R.U32.HI UR7, URZ, UR9, UR22 ;  /* 0x00000009ff073299 */ /* 0x000fc40008011616 */
[----:B------:R-:W-:Y:S02]  /*2610*/  UIMAD UR10, UR45, UR5, URZ ;  /* 0x000000052d0a72a4 */ /* 0x000fe4000f8e02ff */
[----:B------:R-:W-:Y:S02]  /*2620*/  USEL UR5, UR37, UR17, !UP2 ;  /* 0x0000001125057287 */ /* 0x000fe4000d000000 */
[----:B------:R-:W-:Y:S02]  /*2630*/  UIMAD UR12, UR45, UR7, URZ ;  /* 0x000000072d0c72a4 */ /* 0x000fe4000f8e02ff */
[----:B------:R-:W-:Y:S02]  /*2640*/  UISETP.GE.AND UP0, UPT, UR4, UR10, UPT ;  /* 0x0000000a0400728c */ /* 0x000fe4000bf06270 */
[----:B------:R-:W-:Y:S02]  /*2650*/  UIMAD.WIDE.U32 UR10, UR4, UR8, URZ ;  /* 0x00000008040a72a5 */ /* 0x000fe4000f8e00ff */
[----:B------:R-:W-:-:S02]  /*2660*/  UISETP.GE.OR UP0, UPT, UR5, UR12, UP0 ;  /* 0x0000000c0500728c */ /* 0x000fc40008706670 */
[----:B------:R-:W-:Y:S02]  /*2670*/  UIMAD.WIDE.U32 UR14, UR5, UR8, URZ ;  /* 0x00000008050e72a5 */ /* 0x000fe4000f8e00ff */
[----:B------:R-:W-:Y:S01]  /*2680*/  UIADD3 UR12, UPT, UPT, -UR5, URZ, URZ ;  /* 0x000000ff050c7290 */ /* 0x000fe2000fffe1ff */
[----:B------:R-:W-:Y:S01]  /*2690*/  UMOV UR10, UR11 ;  /* 0x0000000b000a7c82 */ /* 0x000fe20008000000 */
[----:B------:R-:W-:Y:S02]  /*26a0*/  UIADD3 UR11, UPT, UPT, -UR4, URZ, URZ ;  /* 0x000000ff040b7290 */ /* 0x000fe4000fffe1ff */
[----:B------:R-:W-:-:S03]  /*26b0*/  USHF.R.U32.HI UR10, URZ, UR9, UR10 ;  /* 0x00000009ff0a7299 */ /* 0x000fc6000801160a */
[----:B------:R-:W-:Y:S01]  /*26c0*/  @!UP0 UMOV UR8, UR15 ;  /* 0x0000000f00088c82 */ /* 0x000fe20008000000 */
[----:B------:R-:W-:Y:S02]  /*26d0*/  UIMAD UR11, UR18, UR11, UR31 ;  /* 0x0000000b120b72a4 */ /* 0x000fe4000f8e021f */
[----:B------:R-:W-:Y:S02]  /*26e0*/  USEL UR10, UR4, UR10, !UP3 ;  /* 0x0000000a040a7287 */ /* 0x000fe4000d800000 */
[----:B------:R-:W-:Y:S02]  /*26f0*/  @!UP0 USHF.R.U32.HI UR8, URZ, UR9, UR8 ;  /* 0x00000009ff088299 */ /* 0x000fe40008011608 */
[----:B------:R-:W-:Y:S02]  /*2700*/  UIADD3 UR9, UPT, UPT, -UR10, URZ, URZ ;  /* 0x000000ff0a097290 */ /* 0x000fe4000fffe1ff */
[----:B------:R-:W-:Y:S02]  /*2710*/  @!UP0 USEL UR8, UR5, UR8, !UP3 ;  /* 0x0000000805088287 */ /* 0x000fe4000d800000 */
[----:B------:R-:W-:-:S02]  /*2720*/  UIMAD UR9, UR45, UR9, UR4 ;  /* 0x000000092d0972a4 */ /* 0x000fc4000f8e0204 */
[----:B------:R-:W-:Y:S02]  /*2730*/  @!UP0 UIADD3 UR10, UPT, UPT, UR10, -UR8, URZ ;  /* 0x800000080a0a8290 */ /* 0x000fe4000fffe0ff */
[----:B------:R-:W-:Y:S02]  /*2740*/  @!UP0 UIMAD UR8, UR9, UR7, UR8 ;  /* 0x00000007090882a4 */ /* 0x000fe4000f8e0208 */
[----:B------:R-:W-:Y:S02]  /*2750*/  @!UP0 UIMAD UR4, UR45, UR10, UR5 ;  /* 0x0000000a2d0482a4 */ /* 0x000fe4000f8e0205 */
[----:B------:R-:W-:Y:S02]  /*2760*/  UIMAD UR7, UR20, UR12, UR37 ;  /* 0x0000000c140772a4 */ /* 0x000fe4000f8e0225 */
[----:B------:R-:W-:Y:S01]  /*2770*/  UIMAD UR31, UR4, UR18, UR11 ;  /* 0x00000012041f72a4 */ /* 0x000fe2000f8e020b */
[----:B------:R-:W-:Y:S02]  /*2780*/  @!UP0 UMOV UR5, UR8 ;  /* 0x0000000800058c82 */ /* 0x000fe40008000000 */
[----:B------:R-:W-:-:S12]  /*2790*/  UIMAD UR37, UR5, UR20, UR7 ;  /* 0x00000014052572a4 */ /* 0x000fd8000f8e0207 */
.L_x_40:
[----:B------:R-:W2:Y:S02]  /*27a0*/  LDCU UR4, c[0x0][0xb30] ;  /* 0x00016600ff0477ac */ /* 0x000ea40008000800 */
[----:B--2---:R-:W-:-:S09]  /*27b0*/  UISETP.NE.AND UP0, UPT, UR4, 0x1, UPT ;  /* 0x000000010400788c */ /* 0x004fd2000bf05270 */
[----:B------:R-:W-:Y:S05]  /*27c0*/  BRA.U UP0, `(.L_x_41) ;  /* 0x0000000100447547 */ /* 0x000fea000b800000 */
[----:B------:R-:W2:Y:S01]  /*27d0*/  LDCU.128 UR16, c[0x0][0xb10] ;  /* 0x00016200ff1077ac */ /* 0x000ea20008000c00 */
[----:B------:R-:W3:Y:S01]  /*27e0*/  LDCU UR10, c[0x0][0xb0c] ;  /* 0x00016180ff0a77ac */ /* 0x000ee20008000800 */
[----:B------:R-:W4:Y:S01]  /*27f0*/  LDCU UR7, c[0x0][0xb20] ;  /* 0x00016400ff0777ac */ /* 0x000f220008000800 */
[----:B--2---:R-:W-:Y:S02]  /*2800*/  UIMAD.WIDE.U32 UR8, UR37, UR16, URZ ;  /* 0x00000010250872a5 */ /* 0x004fe4000f8e00ff */
[----:B------:R-:W-:Y:S02]  /*2810*/  UIMAD.WIDE.U32 UR4, UR31, UR19, URZ ;  /* 0x000000131f0472a5 */ /* 0x000fe4000f8e00ff */
[----:B---3--:R-:W-:Y:S02]  /*2820*/  UISETP.NE.AND UP2, UPT, UR10, 0x1, UPT ;  /* 0x000000010a00788c */ /* 0x008fe4000bf45270 */
[----:B------:R-:W-:Y:S01]  /*2830*/  UISETP.NE.AND UP0, UPT, UR18, 0x1, UPT ;  /* 0x000000011200788c */ /* 0x000fe2000bf05270 */
[----:B------:R-:W-:-:S02]  /*2840*/  UMOV UR8, UR9 ;  /* 0x0000000900087c82 */ /* 0x000fc40008000000 */
[----:B------:R-:W-:Y:S01]  /*2850*/  UMOV UR4, UR5 ;  /* 0x0000000500047c82 */ /* 0x000fe20008000000 */
[----:B------:R-:W-:Y:S02]  /*2860*/  USHF.R.U32.HI UR17, URZ, UR17, UR8 ;  /* 0x00000011ff117299 */ /* 0x000fe40008011608 */
[----:B----4-:R-:W-:Y:S02]  /*2870*/  USHF.R.U32.HI UR4, URZ, UR7, UR4 ;  /* 0x00000007ff047299 */ /* 0x010fe40008011604 */
[----:B------:R-:W-:Y:S02]  /*2880*/  USEL UR5, UR37, UR17, !UP2 ;  /* 0x0000001125057287 */ /* 0x000fe4000d000000 */
[----:B------:R-:W-:-:S04]  /*2890*/  USEL UR4, UR31, UR4, !UP0 ;  /* 0x000000041f047287 */ /* 0x000fc8000c000000 */
[----:B------:R-:W-:Y:S02]  /*28a0*/  UIADD3 UR7, UPT, UPT, UR5, -UR4, URZ ;  /* 0x8000000405077290 */ /* 0x000fe4000fffe0ff */
[----:B------:R-:W-:Y:S02]  /*28b0*/  UIADD3 UR4, UPT, UPT, -UR5, UR4, URZ ;  /* 0x0000000405047290 */ /* 0x000fe4000fffe1ff */
[----:B------:R-:W-:Y:S02]  /*28c0*/  UIMAD UR31, UR7, UR18, UR31 ;  /* 0x00000012071f72a4 */ /* 0x000fe4000f8e021f */
[----:B------:R-:W-:-:S12]  /*28d0*/  UIMAD UR37, UR4, UR10, UR37 ;  /* 0x0000000a042572a4 */ /* 0x000fd8000f8e0225 */
.L_x_41:
[----:B------:R-:W-:Y:S01]  /*28e0*/  VIADD R11, R11, 0x1 ;  /* 0x000000010b0b7836 */ /* 0x000fe20000000000 */
[----:B------:R-:W-:Y:S02]  /*28f0*/  R2UR UR5, R83 ;  /* 0x00000000530572ca */ /* 0x000fe400000e0000 */
[----:B------:R-:W-:Y:S02]  /*2900*/  R2UR UR4, R82 ;  /* 0x00000000520472ca */ /* 0x000fe400000e0000 */
[C---:B------:R-:W-:Y:S02]  /*2910*/  ISETP.NE.AND P0, PT, R11.reuse, 0x2, PT ;  /* 0x000000020b00780c */ /* 0x040fe40003f05270 */
[----:B------:R-:W-:Y:S02]  /*2920*/  PLOP3.LUT P1, PT, PT, PT, PT, 0x80, 0x8 ;  /* 0x000000000008781c */ /* 0x000fe40003f2f070 */
[----:B------:R-:W-:Y:S02]  /*2930*/  SEL R3, RZ, 0x1, P0 ;  /* 0x00000001ff037807 */ /* 0x000fe40000000000 */
[----:B------:R-:W-:-:S02]  /*2940*/  SEL R11, R11, RZ, P0 ;  /* 0x000000ff0b0b7207 */ /* 0x000fc40000000000 */
[----:B------:R-:W-:Y:S01]  /*2950*/  LOP3.LUT R10, R10, R3, RZ, 0x3c, !PT ;  /* 0x000000030a0a7212 */ /* 0x000fe200078e3cff */
[----:B------:R-:W-:Y:S02]  /*2960*/  UIADD3 UR20, UPT, UPT, UR37, UR5, URZ ;  /* 0x0000000525147290 */ /* 0x000fe4000fffe0ff */
[----:B------:R-:W-:Y:S01]  /*2970*/  UIADD3 UR32, UPT, UPT, UR31, UR4, URZ ;  /* 0x000000041f207290 */ /* 0x000fe2000fffe0ff */
[----:B------:R-:W-:Y:S11]  /*2980*/  BRA.U UP1, `(.L_x_42) ;  /* 0xfffffff101387547 */ /* 0x000ff6000b83ffff */
[----:B------:R-:W-:Y:S01]  /*2990*/  UIADD3 UR13, UPT, UPT, UR13, 0x18, URZ ;  /* 0x000000180d0d7890 */ /* 0x000fe2000fffe0ff */
[----:B------:R-:W-:-:S03]  /*29a0*/  SHF.L.U32 R3, R12, 0x1f, RZ ;  /* 0x0000001f0c037819 */ /* 0x000fc600000006ff */
[----:B------:R-:W-:-:S09]  /*29b0*/  ULEA UR4, UR6, UR13, 0x3 ;  /* 0x0000000d06047291 */ /* 0x000fd2000f8e18ff */
[----:B------:R-:W2:Y:S02]  /*29c0*/  SYNCS.PHASECHK.TRANS64.TRYWAIT P0, [UR4], R3 ;  /* 0x00000003ff0075a7 */ /* 0x000ea40008001104 */
[----:B--2---:R-:W-:Y:S05]  /*29d0*/  @!P0 BRA `(.L_x_43) ;  /* 0x00000074000c8947 */ /* 0x004fea0003800000 */
.L_x_153:
[----:B------:R-:W-:-:S04]  /*29e0*/  UIADD3 UR4, UPT, UPT, UR6, 0x1, URZ ;  /* 0x0000000106047890 */ /* 0x000fc8000fffe0ff */
[----:B------:R-:W-:-:S04]  /*29f0*/  UISETP.NE.AND UP0, UPT, UR4, 0x3, UPT ;  /* 0x000000030400788c */ /* 0x000fc8000bf05270 */
[----:B------:R-:W-:Y:S02]  /*2a00*/  USEL UR6, URZ, 0x1, UP0 ;  /* 0x00000001ff067887 */ /* 0x000fe40008000000 */
[----:B------:R-:W-:-:S04]  /*2a10*/  USEL UR4, UR4, URZ, UP0 ;  /* 0x000000ff04047287 */ /* 0x000fc80008000000 */
[----:B------:R-:W-:Y:S01]  /*2a20*/  ULEA UR5, UR4, UR13, 0x3 ;  /* 0x0000000d04057291 */ /* 0x000fe2000f8e18ff */
[----:B------:R-:W-:-:S04]  /*2a30*/  LOP3.LUT R12, R12, UR6, RZ, 0x3c, !PT ;  /* 0x000000060c0c7c12 */ /* 0x000fc8000f8e3cff */
[----:B-1----:R-:W-:-:S04]  /*2a40*/  SHF.L.U32 R3, R12, 0x1f, RZ ;  /* 0x0000001f0c037819 */ /* 0x002fc800000006ff */
[----:B------:R-:W1:Y:S02]  /*2a50*/  SYNCS.PHASECHK.TRANS64.TRYWAIT P0, [UR5], R3 ;  /* 0x00000003ff0075a7 */ /* 0x000e640008001105 */
[----:B-1----:R-:W-:Y:S05]  /*2a60*/  @!P0 BRA `(.L_x_44) ;  /* 0x0000007400008947 */ /* 0x002fea0003800000 */
.L_x_155:
[----:B------:R-:W-:-:S04]  /*2a70*/  UIADD3 UR4, UPT, UPT, UR4, 0x1, URZ ;  /* 0x0000000104047890 */ /* 0x000fc8000fffe0ff */
[----:B------:R-:W-:-:S04]  /*2a80*/  UISETP.NE.AND UP0, UPT, UR4, 0x3, UPT ;  /* 0x000000030400788c */ /* 0x000fc8000bf05270 */
[----:B------:R-:W-:Y:S02]  /*2a90*/  USEL UR5, URZ, 0x1, UP0 ;  /* 0x00000001ff057887 */ /* 0x000fe40008000000 */
[----:B------:R-:W-:-:S04]  /*2aa0*/  USEL UR4, UR4, URZ, UP0 ;  /* 0x000000ff04047287 */ /* 0x000fc80008000000 */
[----:B------:R-:W-:Y:S01]  /*2ab0*/  ULEA UR4, UR4, UR13, 0x3 ;  /* 0x0000000d04047291 */ /* 0x000fe2000f8e18ff */
[----:B-1----:R-:W-:-:S04]  /*2ac0*/  LOP3.LUT R3, R12, UR5, RZ, 0x3c, !PT ;  /* 0x000000050c037c12 */ /* 0x002fc8000f8e3cff */
[----:B------:R-:W-:Y:S01]  /*2ad0*/  SHF.L.U32 R3, R3, 0x1f, RZ ;  /* 0x0000001f03037819 */ /* 0x000fe200000006ff */
[----:B------:R-:W-:-:S07]  /*2ae0*/  IMAD.U32 R0, RZ, RZ, UR4 ;  /* 0x00000004ff007e24 */ /* 0x000fce000f8e00ff */
.L_x_45:
[----:B-1----:R1:W2:Y:S02]  /*2af0*/  SYNCS.PHASECHK.TRANS64.TRYWAIT P0, [R0+URZ], R3 ;  /* 0x00000003000075a7 */ /* 0x0022a400080011ff */
[----:B--2---:R-:W-:Y:S05]  /*2b00*/  @!P0 NANOSLEEP.SYNCS 0x989680 ;  /* 0x009896800000895d */ /* 0x004fea0003900000 */
[----:B------:R-:W2:Y:S02]  /*2b10*/  @!P0 SYNCS.PHASECHK.TRANS64 P0, [R0+URZ], R3 ;  /* 0x00000003000085a7 */ /* 0x000ea400080010ff */
[----:B--2---:R-:W-:Y:S05]  /*2b20*/  @P0 EXIT ;  /* 0x000000000000094d */ /* 0x004fea0003800000 */
[----:B------:R-:W-:Y:S05]  /*2b30*/  BRA `(.L_x_45) ;  /* 0xfffffffc00ec7947 */ /* 0x000fea000383ffff */
.L_x_22:
[----:B------:R-:W1:Y:S02]  /*2b40*/  S2UR UR4, SR_CgaCtaId ;  /* 0x00000000000479c3 */ /* 0x000e640000008800 */
[----:B-1----:R-:W-:-:S04]  /*2b50*/  UISETP.NE.AND UP0, UPT, UR4, URZ, UPT ;  /* 0x000000ff0400728c */ /* 0x002fc8000bf05270 */
[----:B------:R-:W-:-:S09]  /*2b60*/  UISETP.NE.OR UP0, UPT, UR13, 0x1, UP0 ;  /* 0x000000010d00788c */ /* 0x000fd20008705670 */
[----:B------:R-:W-:Y:S05]  /*2b70*/  BRA.U UP0, `(.L_x_46) ;  /* 0x00000005004c7547 */ /* 0x000fea000b800000 */
[----:B------:R-:W1:Y:S01]  /*2b80*/  S2UR UR5, SR_CgaCtaId ;  /* 0x00000000000579c3 */ /* 0x000e620000008800 */
[----:B------:R-:W-:Y:S01]  /*2b90*/  UMOV UR4, 0x400 ;  /* 0x0000040000047882 */ /* 0x000fe20000000000 */
[----:B------:R-:W-:Y:S01]  /*2ba0*/  ISETP.GE.U32.AND P2, PT, R3, 0x4, PT ;  /* 0x000000040300780c */ /* 0x000fe20003f46070 */
[----:B------:R-:W-:Y:S01]  /*2bb0*/  IMAD.MOV.U32 R12, RZ, RZ, 0x1 ;  /* 0x00000001ff0c7424 */ /* 0x000fe200078e00ff */
[----:B------:R-:W-:Y:S02]  /*2bc0*/  CS2R R10, SRZ ;  /* 0x00000000000a7805 */ /* 0x000fe4000001ff00 */
[----:B------:R-:W-:Y:S01]  /*2bd0*/  CS2R R8, SRZ ;  /* 0x0000000000087805 */ /* 0x000fe2000001ff00 */
[----:B-1----:R-:W-:-:S03]  /*2be0*/  ULEA UR6, UR5, UR4, 0x18 ;  /* 0x0000000405067291 */ /* 0x002fc6000f8ec0ff */
[----:B------:R-:W-:-:S09]  /*2bf0*/  UMOV UR5, URZ ;  /* 0x000000ff00057c82 */ /* 0x000fd20008000000 */
.L_x_50:
[----:B------:R-:W-:Y:S02]  /*2c00*/  LEA R0, R8, UR6, 0x3 ;  /* 0x0000000608007c11 */ /* 0x000fe4000f8e18ff */
[----:B------:R-:W-:-:S03]  /*2c10*/  SHF.L.U32 R5, R9, 0x1f, RZ ;  /* 0x0000001f09057819 */ /* 0x000fc600000006ff */
[----:B------:R-:W-:Y:S01]  /*2c20*/  VIADD R4, R0, 0xf0 ;  /* 0x000000f000047836 */ /* 0x000fe20000000000 */
[----:B------:R-:W1:Y:S02]  /*2c30*/  SYNCS.PHASECHK.TRANS64.TRYWAIT P0, [R0+URZ+0xe0], R5 ;  /* 0x0000e005000075a7 */ /* 0x000e6400080011ff */
[----:B-1----:R-:W-:Y:S05]  /*2c40*/  @!P0 BRA `(.L_x_47) ;  /* 0x0000007000a08947 */ /* 0x002fea0003800000 */
.L_x_156:
[----:B------:R-:W-:Y:S01]  /*2c50*/  ULEA UR4, UR5, UR6, 0x3 ;  /* 0x0000000605047291 */ /* 0x000fe2000f8e18ff */
[----:B------:R-:W-:Y:S01]  /*2c60*/  PRMT R4, RZ, 0x654, R4 ;  /* 0x00000654ff047816 */ /* 0x000fe20000000004 */
[----:B-1----:R-:W-:Y:S01]  /*2c70*/  @!P2 IMAD.MOV.U32 R5, RZ, RZ, 0x10 ;  /* 0x00000010ff05a424 */ /* 0x002fe200078e00ff */
[----:B------:R-:W-:Y:S01]  /*2c80*/  SHF.L.U32 R7, R12, 0x1f, RZ ;  /* 0x0000001f0c077819 */ /* 0x000fe200000006ff */
[----:B------:R-:W-:Y:S01]  /*2c90*/  UIADD3 UR7, UPT, UPT, UR4, 0x80, URZ ;  /* 0x0000008004077890 */ /* 0x000fe2000fffe0ff */
[----:B------:R1:W-:Y:S05]  /*2ca0*/  SYNCS.ARRIVE.TRANS64.RED.A1T0 RZ, [R4+URZ], RZ ;  /* 0x000000ff04ff79a7 */ /* 0x0003ea00081004ff */
[----:B------:R-:W-:Y:S01]  /*2cb0*/  IMAD.U32 R0, RZ, RZ, UR7 ;  /* 0x00000007ff007e24 */ /* 0x000fe2000f8e00ff */
[----:B------:R-:W2:Y:S04]  /*2cc0*/  SYNCS.PHASECHK.TRANS64.TRYWAIT P0, [UR4+0x90], R7 ;  /* 0x00009007ff0075a7 */ /* 0x000ea80008001104 */
[----:B------:R-:W-:Y:S01]  /*2cd0*/  PRMT R13, R3, 0x654, R0 ;  /* 0x00000654030d7816 */ /* 0x000fe20000000000 */
[----:B-12---:R-:W-:Y:S06]  /*2ce0*/  @!P0 BRA `(.L_x_48) ;  /* 0x00000070008c8947 */ /* 0x006fec0003800000 */
.L_x_158:
[----:B------:R-:W-:Y:S01]  /*2cf0*/  ULEA UR8, UR5, UR6, 0x4 ;  /* 0x0000000605087291 */ /* 0x000fe2000f8e20ff */
[----:B------:R-:W-:Y:S01]  /*2d00*/  SEL R2, R13, R2, !P2 ;  /* 0x000000020d027207 */ /* 0x000fe20005000000 */
[----:B------:R-:W-:Y:S01]  /*2d10*/  UIADD3 UR9, UPT, UPT, UR4, 0x80, URZ ;  /* 0x0000008004097890 */ /* 0x000fe2000fffe0ff */
[----:B-1----:R-:W-:Y:S01]  /*2d20*/  LEA R0, R11, UR6, 0x3 ;  /* 0x000000060b007c11 */ /* 0x002fe2000f8e18ff */
[----:B------:R-:W-:Y:S01]  /*2d30*/  UIADD3 UR8, UPT, UPT, UR8, 0x110, URZ ;  /* 0x0000011008087890 */ /* 0x000fe2000fffe0ff */
[----:B------:R1:W-:Y:S01]  /*2d40*/  @!P2 SYNCS.ARRIVE.TRANS64.RED RZ, [R2+URZ], R5 ;  /* 0x0000000502ffa9a7 */ /* 0x0003e200080004ff */
[----:B------:R-:W-:Y:S01]  /*2d50*/  UIADD3 UR4, UPT, UPT, UR5, 0x1, URZ ;  /* 0x0000000105047890 */ /* 0x000fe2000fffe0ff */
[----:B------:R-:W-:-:S03]  /*2d60*/  VIADD R8, R8, 0x1 ;  /* 0x0000000108087836 */ /* 0x000fc60000000000 */
[----:B------:R-:W-:Y:S02]  /*2d70*/  UISETP.NE.AND UP0, UPT, UR4, 0x2, UPT ;  /* 0x000000020400788c */ /* 0x000fe4000bf05270 */
[----:B------:R-:W-:Y:S01]  /*2d80*/  ISETP.NE.AND P0, PT, R8, 0x2, PT ;  /* 0x000000020800780c */ /* 0x000fe20003f05270 */
[----:B------:R-:W-:Y:S06]  /*2d90*/  UGETNEXTWORKID.BROADCAST [UR8], [UR9] ;  /* 0x00000000080073ca */ /* 0x000fec0008000100 */
[----:B------:R-:W-:Y:S02]  /*2da0*/  USEL UR7, URZ, 0x1, UP0 ;  /* 0x00000001ff077887 */ /* 0x000fe40008000000 */
[----:B------:R-:W-:-:S04]  /*2db0*/  USEL UR5, UR4, URZ, UP0 ;  /* 0x000000ff04057287 */ /* 0x000fc80008000000 */
[----:B------:R-:W-:Y:S02]  /*2dc0*/  LOP3.LUT R12, R12, UR7, RZ, 0x3c, !PT ;  /* 0x000000070c0c7c12 */ /* 0x000fe4000f8e3cff */
[----:B-1----:R-:W-:-:S04]  /*2dd0*/  SHF.L.U32 R5, R10, 0x1f, RZ ;  /* 0x0000001f0a057819 */ /* 0x002fc800000006ff */
[----:B------:R-:W1:Y:S02]  /*2de0*/  SYNCS.PHASECHK.TRANS64.TRYWAIT P1, [R0+URZ+0x80], R5 ;  /* 0x00008005000075a7 */ /* 0x000e6400080211ff */
[----:B-1----:R-:W-:Y:S05]  /*2df0*/  @!P1 BRA `(.L_x_49) ;  /* 0x0000007000609947 */ /* 0x002fea0003800000 */
.L_x_159:
[C---:B------:R-:W-:Y:S01]  /*2e00*/  LEA R4, R11.reuse, UR6, 0x4 ;  /* 0x000000060b047c11 */ /* 0x040fe2000f8e20ff */
[----:B-1----:R-:W-:Y:S01]  /*2e10*/  VIADD R0, R0, 0x90 ;  /* 0x0000009000007836 */ /* 0x002fe20000000000 */
[----:B------:R-:W-:Y:S01]  /*2e20*/  SEL R8, R8, RZ, P0 ;  /* 0x000000ff08087207 */ /* 0x000fe20000000000 */
[----:B------:R-:W-:-:S03]  /*2e30*/  VIADD R11, R11, 0x1 ;  /* 0x000000010b0b7836 */ /* 0x000fc60000000000 */
[----:B------:R-:W1:Y:S01]  /*2e40*/  LDS.128 R4, [R4+0x110] ;  /* 0x0001100004047984 */ /* 0x000e620000000c00 */
[----:B------:R-:W-:Y:S02]  /*2e50*/  PRMT R0, RZ, 0x654, R0 ;  /* 0x00000654ff007816 */ /* 0x000fe40000000000 */
[C---:B------:R-:W-:Y:S01]  /*2e60*/  ISETP.NE.AND P1, PT, R11.reuse, 0x2, PT ;  /* 0x000000020b00780c */ /* 0x040fe20003f25270 */
[----:B------:R-:W-:Y:S01]  /*2e70*/  @!PT LDS RZ, [RZ] ;  /* 0x00000000fffff984 */ /* 0x000fe20000000800 */
[----:B------:R-:W-:Y:S01]  /*2e80*/  @!PT LDS RZ, [RZ] ;  /* 0x00000000fffff984 */ /* 0x000fe20000000800 */
[----:B------:R-:W-:Y:S01]  /*2e90*/  @!PT LDS RZ, [RZ] ;  /* 0x00000000fffff984 */ /* 0x000fe20000000800 */
[----:B------:R-:W-:Y:S01]  /*2ea0*/  @!PT LDS RZ, [RZ] ;  /* 0x00000000fffff984 */ /* 0x000fe20000000800 */
[----:B------:R2:W-:Y:S06]  /*2eb0*/  MEMBAR.ALL.CTA ;  /* 0x0000000000007992 */ /* 0x0005ec0000008000 */
[----:B--2---:R-:W2:Y:S01]  /*2ec0*/  FENCE.VIEW.ASYNC.S ;  /* 0x00000000000073c6 */ /* 0x004ea20000000000 */
[----:B------:R-:W-:Y:S01]  /*2ed0*/  SEL R11, R11, RZ, P1 ;  /* 0x000000ff0b0b7207 */ /* 0x000fe20000800000 */
[----:B--2---:R2:W-:Y:S01]  /*2ee0*/  SYNCS.ARRIVE.TRANS64.RED.A1T0 RZ, [R0+URZ], RZ ;  /* 0x000000ff00ff79a7 */ /* 0x0045e200081004ff */
[----:B-1----:R-:W-:-:S02]  /*2ef0*/  LOP3.LUT P3, RZ, R6, 0x1, RZ, 0xc0, !PT ;  /* 0x0000000106ff7812 */ /* 0x002fc4000786c0ff */
[----:B------:R-:W-:-:S04]  /*2f00*/  SEL R5, RZ, 0x1, P1 ;  /* 0x00000001ff057807 */ /* 0x000fc80000800000 */
[----:B------:R-:W-:Y:S02]  /*2f10*/  LOP3.LUT R10, R10, R5, RZ, 0x3c, !PT ;  /* 0x000000050a0a7212 */ /* 0x000fe400078e3cff */
[----:B--2---:R-:W-:-:S04]  /*2f20*/  SEL R0, RZ, 0x1, P0 ;  /* 0x00000001ff007807 */ /* 0x004fc80000000000 */
[----:B------:R-:W-:Y:S01]  /*2f30*/  LOP3.LUT R9, R9, R0, RZ, 0x3c, !PT ;  /* 0x0000000009097212 */ /* 0x000fe200078e3cff */
[----:B------:R-:W-:Y:S06]  /*2f40*/  @P3 BRA `(.L_x_50) ;  /* 0xfffffffc002c3947 */ /* 0x000fec000383ffff */
[----:B------:R-:W-:Y:S01]  /*2f50*/  ULEA UR4, UR5, UR6, 0x3 ;  /* 0x0000000605047291 */ /* 0x000fe2000f8e18ff */
[----:B------:R-:W-:-:S08]  /*2f60*/  SHF.L.U32 R3, R12, 0x1f, RZ ;  /* 0x0000001f0c037819 */ /* 0x000fd000000006ff */
[----:B------:R-:W1:Y:S02]  /*2f70*/  SYNCS.PHASECHK.TRANS64 P0, [UR4+0x90], R3 ;  /* 0x00009003ff0075a7 */ /* 0x000e640008001004 */
[----:B-1----:R-:W-:Y:S05]  /*2f80*/  @P0 BRA `(.L_x_51) ;  /* 0x0000000000080947 */ /* 0x002fea0003800000 */
[----:B------:R-:W1:Y:S02]  /*2f90*/  SYNCS.PHASECHK.TRANS64.TRYWAIT P0, [UR4+0x90], R3 ;  /* 0x00009003ff0075a7 */ /* 0x000e640008001104 */
[----:B-1----:R-:W-:Y:S05]  /*2fa0*/  @!P0 BRA `(.L_x_52) ;  /* 0x0000007000088947 */ /* 0x002fea0003800000 */
.L_x_51:
[----:B------:R-:W-:-:S04]  /*2fb0*/  UIADD3 UR7, UPT, UPT, UR5, 0x1, URZ ;  /* 0x0000000105077890 */ /* 0x000fc8000fffe0ff */
[----:B------:R-:W-:-:S04]  /*2fc0*/  UISETP.NE.AND UP0, UPT, UR7, 0x2, UPT ;  /* 0x000000020700788c */ /* 0x000fc8000bf05270 */
[----:B------:R-:W-:Y:S02]  /*2fd0*/  USEL UR8, URZ, 0x1, UP0 ;  /* 0x00000001ff087887 */ /* 0x000fe40008000000 */
[----:B------:R-:W-:-:S04]  /*2fe0*/  USEL UR7, UR7, URZ, UP0 ;  /* 0x000000ff07077287 */ /* 0x000fc80008000000 */
[----:B------:R-:W-:Y:S01]  /*2ff0*/  ULEA UR7, UR7, UR6, 0x3 ;  /* 0x0000000607077291 */ /* 0x000fe2000f8e18ff */
[----:B-1----:R-:W-:-:S04]  /*3000*/  LOP3.LUT R3, R12, UR8, RZ, 0x3c, !PT ;  /* 0x000000080c037c12 */ /* 0x002fc8000f8e3cff */
[----:B------:R-:W-:-:S04]  /*3010*/  SHF.L.U32 R0, R3, 0x1f, RZ ;  /* 0x0000001f03007819 */ /* 0x000fc800000006ff */
[----:B------:R-:W1:Y:S02]  /*3020*/  SYNCS.PHASECHK.TRANS64 P0, [UR7+0x90], R0 ;  /* 0x00009000ff0075a7 */ /* 0x000e640008001007 */
[----:B-1----:R-:W-:Y:S05]  /*3030*/  @P0 EXIT ;  /* 0x000000000000094d */ /* 0x002fea0003800000 */
[----:B------:R-:W-:Y:S02]  /*3040*/  SHF.L.U32 R3, R3, 0x1f, RZ ;  /* 0x0000001f03037819 */ /* 0x000fe400000006ff */
[----:B------:R-:W-:-:S07]  /*3050*/  MOV R0, UR7 ;  /* 0x0000000700007c02 */ /* 0x000fce0008000f00 */
.L_x_53:
[----:B-1----:R1:W2:Y:S02]  /*3060*/  SYNCS.PHASECHK.TRANS64.TRYWAIT P0, [R0+URZ+0x90], R3 ;  /* 0x00009003000075a7 */ /* 0x0022a400080011ff */
[----:B--2---:R-:W-:Y:S05]  /*3070*/  @!P0 NANOSLEEP.SYNCS 0x989680 ;  /* 0x009896800000895d */ /* 0x004fea0003900000 */
[----:B------:R-:W2:Y:S02]  /*3080*/  @!P0 SYNCS.PHASECHK.TRANS64 P0, [R0+URZ+0x90], R3 ;  /* 0x00009003000085a7 */ /* 0x000ea400080010ff */
[----:B--2---:R-:W-:Y:S05]  /*3090*/  @P0 EXIT ;  /* 0x000000000000094d */ /* 0x004fea0003800000 */
[----:B------:R-:W-:Y:S05]  /*30a0*/  BRA `(.L_x_53) ;  /* 0xfffffffc00ec7947 */ /* 0x000fea000383ffff */
.L_x_46:
[----:B------:R-:W-:Y:S05]  /*30b0*/  BRA.U UP4, `(.L_x_54) ;  /* 0x0000001104a47547 */ /* 0x000fea000b800000 */
[----:B------:R-:W1:Y:S01]  /*30c0*/  S2UR UR7, SR_CgaCtaId ;  /* 0x00000000000779c3 */ /* 0x000e620000008800 */
[----:B------:R-:W-:Y:S01]  /*30d0*/  UMOV UR4, 0x40 ;  /* 0x0000004000047882 */ /* 0x000fe20000000000 */
[----:B------:R-:W-:Y:S01]  /*30e0*/  NOP ;  /* 0x0000000000007918 */ /* 0x000fe20000000000 */
[----:B------:R-:W-:Y:S01]  /*30f0*/  UMOV UR6, 0x400 ;  /* 0x0000040000067882 */ /* 0x000fe20000000000 */
[----:B-1----:R-:W-:Y:S02]  /*3100*/  ULEA UR5, UR7, UR4, 0x18 ;  /* 0x0000000407057291 */ /* 0x002fe4000f8ec0ff */
[----:B------:R-:W-:-:S07]  /*3110*/  ULEA UR6, UR7, UR6, 0x18 ;  /* 0x0000000607067291 */ /* 0x000fce000f8ec0ff */
[----:B------:R-:W1:Y:S02]  /*3120*/  LDS.U8 R3, [UR5+0x1c] ;  /* 0x00001c05ff037984 */ /* 0x000e640008000000 */
[----:B-1----:R-:W-:-:S13]  /*3130*/  ISETP.NE.AND P0, PT, R3, RZ, PT ;  /* 0x000000ff0300720c */ /* 0x002fda0003f05270 */
[----:B------:R-:W-:Y:S05]  /*3140*/  @P0 BRA `(.L_x_55) ;  /* 0x0000000400080947 */ /* 0x000fea0003800000 */
[----:B------:R-:W-:Y:S02]  /*3150*/  UISETP.NE.U32.AND UP1, UPT, UR33, 0x1, UPT ;  /* 0x000000012100788c */ /* 0x000fe4000bf25070 */
[----:B------:R-:W-:-:S07]  /*3160*/  UIADD3 UR7, UPT, UPT, UR5, 0x8, URZ ;  /* 0x0000000805077890 */ /* 0x000fce000fffe0ff */
[----:B------:R-:W-:Y:S05]  /*3170*/  BRA.U !UP1, `(.L_x_56) ;  /* 0x00000001099c7547 */ /* 0x000fea000b800000 */
[----:B------:R-:W-:Y:S01]  /*3180*/  ELECT P0, URZ, PT ;  /* 0x0000000000ff782f */ /* 0x000fe20003800000 */
[----:B------:R-:W-:-:S12]  /*3190*/  BSSY B0, `(.L_x_56) ;  /* 0x0000025000007945 */ /* 0x000fd80003800000 */
[----:B------:R-:W-:Y:S05]  /*31a0*/  @!P0 BRA `(.L_x_57) ;  /* 0x00000000008c8947 */ /* 0x000fea0003800000 */
[----:B------:R-:W-:-:S05]  /*31b0*/  UMOV UR4, 0x10 ;  /* 0x0000001000047882 */ /* 0x000fca0000000000 */
[----:B------:R-:W-:Y:S04]  /*31c0*/  DEPBAR.LE SB1, 0x36 ;  /* 0x00009d800000791a */ /* 0x000fe80000000000 */
[----:B------:R-:W1:Y:S02]  /*31d0*/  UTCATOMSWS.2CTA.FIND_AND_SET.ALIGN UP0, UR4, UR4 ;  /* 0x00000004000475e3 */ /* 0x000e640008200800 */
[----:B-1----:R-:W-:Y:S01]  /*31e0*/  MOV R10, UR4 ;  /* 0x00000004000a7c02 */ /* 0x002fe20008000f00 */
[----:B------:R-:W-:Y:S06]  /*31f0*/  BRA.U UP0, `(.L_x_58) ;  /* 0x0000000100187547 */ /* 0x000fec000b800000 */
.L_x_59:
[----:B------:R-:W-:Y:S05]  /*3200*/  NANOSLEEP 0x64 ;  /* 0x000000640000795d */ /* 0x000fea0003800000 */
[----:B------:R-:W-:-:S05]  /*3210*/  UMOV UR4, 0x10 ;  /* 0x0000001000047882 */ /* 0x000fca0000000000 */
[----:B------:R-:W-:Y:S04]  /*3220*/  DEPBAR.LE SB1, 0x36 ;  /* 0x00009d800000791a */ /* 0x000fe80000000000 */
[----:B------:R-:W1:Y:S02]  /*3230*/  UTCATOMSWS.2CTA.FIND_AND_SET.ALIGN UP0, UR4, UR4 ;  /* 0x00000004000475e3 */ /* 0x000e640008200800 */
[----:B-1----:R-:W-:Y:S01]  /*3240*/  MOV R10, UR4 ;  /* 0x00000004000a7c02 */ /* 0x002fe20008000f00 */
[----:B------:R-:W-:Y:S05]  /*3250*/  BRA.U !UP0, `(.L_x_59) ;  /* 0xfffffffd08e87547 */ /* 0x000fea000b83ffff */
.L_x_58:
[----:B------:R-:W1:Y:S01]  /*3260*/  LDS R6, [UR5+0x10] ;  /* 0x00001005ff067984 */ /* 0x000e620008000800 */
[----:B------:R-:W-:Y:S01]  /*3270*/  IMAD.U32 R3, RZ, RZ, UR6 ;  /* 0x00000006ff037e24 */ /* 0x000fe2000f8e00ff */
[----:B------:R-:W-:-:S03]  /*3280*/  MOV R4, UR34 ;  /* 0x0000002200047c02 */ /* 0x000fc60008000f00 */
[----:B------:R-:W-:Y:S01]  /*3290*/  VIADD R3, R3, 0x130 ;  /* 0x0000013003037836 */ /* 0x000fe20000000000 */
[----:B-1----:R-:W-:-:S04]  /*32a0*/  SHF.L.U32 R6, R6, 0x1f, RZ ;  /* 0x0000001f06067819 */ /* 0x002fc800000006ff */
[----:B------:R-:W1:Y:S02]  /*32b0*/  SYNCS.PHASECHK.TRANS64.TRYWAIT P0, [UR5+0x8], R6 ;  /* 0x00000806ff0075a7 */ /* 0x000e640008001105 */
[----:B-1----:R-:W-:Y:S05]  /*32c0*/  @P0 BRA `(.L_x_60) ;  /* 0x0000000000080947 */ /* 0x002fea0003800000 */
[----:B------:R-:W1:Y:S02]  /*32d0*/  SYNCS.PHASECHK.TRANS64.TRYWAIT P0, [UR5+0x8], R6 ;  /* 0x00000806ff0075a7 */ /* 0x000e640008001105 */
[----:B-1----:R-:W-:Y:S05]  /*32e0*/  @!P0 BRA `(.L_x_61) ;  /* 0x0000006c00508947 */ /* 0x002fea0003800000 */
.L_x_60:
[----:B------:R-:W-:Y:S01]  /*32f0*/  PRMT R4, R4, 0x654, R3 ;  /* 0x0000065404047816 */ /* 0x000fe20000000003 */
[----:B------:R-:W-:Y:S01]  /*3300*/  HFMA2 R3, -RZ, RZ, 0, 5.9604644775390625e-08 ;  /* 0x00000001ff037431 */ /* 0x000fe200000001ff */
[----:B------:R-:W-:Y:S01]  /*3310*/  UPRMT UR4, UR34, 0x654, UR7 ;  /* 0x0000065422047896 */ /* 0x000fe20008000007 */
[----:B------:R-:W-:Y:S02]  /*3320*/  IMAD.MOV.U32 R7, RZ, RZ, 0xffff ;  /* 0x0000ffffff077424 */ /* 0x000fe400078e00ff */
[----:B-1----:R-:W-:Y:S02]  /*3330*/  IMAD.MOV.U32 R6, RZ, RZ, 0x4 ;  /* 0x00000004ff067424 */ /* 0x002fe400078e00ff */
[----:B------:R-:W-:Y:S01]  /*3340*/  IMAD.SHL.U32 R9, R10, 0x20, RZ ;  /* 0x000000200a097824 */ /* 0x000fe200078e00ff */
[----:B------:R-:W-:Y:S02]  /*3350*/  MOV R5, UR4 ;  /* 0x0000000400057c02 */ /* 0x000fe40008000f00 */
[-C--:B------:R-:W-:Y:S01]  /*3360*/  SHF.L.U32 R8, R7, R10.reuse, RZ ;  /* 0x0000000a07087219 */ /* 0x080fe200000006ff */
[----:B------:R1:W-:Y:S01]  /*3370*/  SYNCS.ARRIVE.TRANS64.RED RZ, [UR4], R6 ;  /* 0x00000006ffff79a7 */ /* 0x0003e20008000404 */
[----:B------:R-:W-:Y:S01]  /*3380*/  SHF.L.U32 R7, R3, R10, RZ ;  /* 0x0000000a03077219 */ /* 0x000fe200000006ff */
[----:B------:R1:W-:Y:S04]  /*3390*/  STS [UR6+0x130], R9 ;  /* 0x00013009ff007988 */ /* 0x0003e80008000806 */
[----:B------:R1:W-:Y:S04]  /*33a0*/  STAS [R4.64], R10 ;  /* 0x0000000a04007dbd */ /* 0x0003e8000c0008ff */
[----:B------:R1:W-:Y:S04]  /*33b0*/  ATOMS.OR RZ, [UR5+0x14], R8 ;  /* 0x00001408ffff798c */ /* 0x0003e8000b000005 */
[----:B------:R1:W-:Y:S04]  /*33c0*/  ATOMS.OR RZ, [UR5+0x18], R7 ;  /* 0x00001807ffff798c */ /* 0x0003e8000b000005 */
[----:B------:R1:W-:Y:S02]  /*33d0*/  ATOMS.XOR RZ, [UR5+0x10], R3 ;  /* 0x00001003ffff798c */ /* 0x0003e4000b800005 */
.L_x_57:
[----:B------:R-:W-:Y:S05]  /*33e0*/  BSYNC B0 ;  /* 0x0000000000007941 */ /* 0x000fea0003800000 */
.L_x_56:
[----:B------:R-:W-:Y:S05]  /*33f0*/  BRA.U UP1, `(.L_x_62) ;  /* 0x00000001016c7547 */ /* 0x000fea000b800000 */
[----:B------:R-:W-:-:S03]  /*3400*/  UMOV UR4, 0xffffffff ;  /* 0xffffffff00047882 */ /* 0x000fc60000000000 */
[----:B------:R-:W-:Y:S05]  /*3410*/  BRA.DIV UR4, `(.L_x_63) ;  /* 0x0000006e041c7947 */ /* 0x000fea000b800000 */
[----:B------:R-:W-:-:S13]  /*3420*/  ELECT P0, URZ, PT ;  /* 0x0000000000ff782f */ /* 0x000fda0003800000 */
.L_x_163:
[----:B------:R-:W-:Y:S05]  /*3430*/  @!P0 BRA `(.L_x_62) ;  /* 0x00000000005c8947 */ /* 0x000fea0003800000 */
[----:B-1----:R-:W1:Y:S02]  /*3440*/  LDS R4, [UR5+0x10] ;  /* 0x00001005ff047984 */ /* 0x002e640008000800 */
[----:B-1----:R-:W-:-:S04]  /*3450*/  SHF.L.U32 R4, R4, 0x1f, RZ ;  /* 0x0000001f04047819 */ /* 0x002fc800000006ff */
[----:B------:R-:W1:Y:S02]  /*3460*/  SYNCS.PHASECHK.TRANS64.TRYWAIT P0, [UR5+0x8], R4 ;  /* 0x00000804ff0075a7 */ /* 0x000e640008001105 */
[----:B-1----:R-:W-:Y:S05]  /*3470*/  @P0 BRA `(.L_x_64) ;  /* 0x0000000000080947 */ /* 0x002fea0003800000 */
[----:B------:R-:W1:Y:S02]  /*3480*/  SYNCS.PHASECHK.TRANS64.TRYWAIT P0, [UR5+0x8], R4 ;  /* 0x00000804ff0075a7 */ /* 0x000e640008001105 */
[----:B-1----:R-:W-:Y:S05]  /*3490*/  @!P0 BRA `(.L_x_65) ;  /* 0x0000006c00208947 */ /* 0x002fea0003800000 */
.L_x_64:
[----:B------:R-:W2:Y:S01]  /*34a0*/  LDS R6, [UR6+0x130] ;  /* 0x00013006ff067984 */ /* 0x000ea20008000800 */
[----:B-1----:R-:W-:Y:S02]  /*34b0*/  HFMA2 R3, -RZ, RZ, 0, 5.9604644775390625e-08 ;  /* 0x00000001ff037431 */ /* 0x002fe400000001ff */
[----:B------:R-:W-:Y:S01]  /*34c0*/  IMAD.MOV.U32 R4, RZ, RZ, 0xffff ;  /* 0x0000ffffff047424 */ /* 0x000fe200078e00ff */
[----:B------:R-:W-:Y:S01]  /*34d0*/  UPRMT UR4, UR34, 0x654, UR7 ;  /* 0x0000065422047896 */ /* 0x000fe20008000007 */
[----:B--2---:R-:W-:-:S03]  /*34e0*/  IMAD.SHL.U32 R5, R6, 0x20, RZ ;  /* 0x0000002006057824 */ /* 0x004fc600078e00ff */
[-C--:B------:R-:W-:Y:S02]  /*34f0*/  SHF.L.U32 R4, R4, R6.reuse, RZ ;  /* 0x0000000604047219 */ /* 0x080fe400000006ff */
[----:B------:R-:W-:Y:S01]  /*3500*/  SHF.L.U32 R6, R3, R6, RZ ;  /* 0x0000000603067219 */ /* 0x000fe200000006ff */
[----:B------:R2:W-:Y:S04]  /*3510*/  STS [UR6+0x130], R5 ;  /* 0x00013005ff007988 */ /* 0x0005e80008000806 */
[----:B------:R2:W-:Y:S04]  /*3520*/  ATOMS.OR RZ, [UR5+0x14], R4 ;  /* 0x00001404ffff798c */ /* 0x0005e8000b000005 */
[----:B------:R2:W-:Y:S01]  /*3530*/  ATOMS.OR RZ, [UR5+0x18], R6 ;  /* 0x00001806ffff798c */ /* 0x0005e2000b000005 */
[----:B------:R-:W-:Y:S03]  /*3540*/  SYNCS.ARRIVE.TRANS64.RED.A1T0 RZ, [UR4], RZ ;  /* 0x000000ffffff79a7 */ /* 0x000fe60008100404 */
[----:B------:R2:W-:Y:S01]  /*3550*/  ATOMS.XOR RZ, [UR5+0x10], R3 ;  /* 0x00001003ffff798c */ /* 0x0005e2000b800005 */
[----:B------:R-:W-:Y:S05]  /*3560*/  BRA `(.L_x_62) ;  /* 0x0000000000107947 */ /* 0x000fea0003800000 */
.L_x_55:
[----:B------:R-:W-:Y:S02]  /*3570*/  MOV R3, 0xffffffff ;  /* 0xffffffff00037802 */ /* 0x000fe40000000f00 */
[----:B------:R-:W-:-:S03]  /*3580*/  MOV R4, 0x35b0 ;  /* 0x000035b000047802 */ /* 0x000fc60000000f00 */
[----:B------:R1:W-:Y:S04]  /*3590*/  STS [UR6+0x130], R3 ;  /* 0x00013003ff007988 */ /* 0x0003e80008000806 */
[----:B-1---5:R-:W-:Y:S05]  /*35a0*/  CALL.REL.NOINC `($__internal_1_$__cuda_sm10x_tcgen05_guardrail_trap_phase_invalid_during_alloc) ;  /* 0x0000007000f47944 */ /* 0x022fea0003c00000 */
.L_x_62:
[----:B------:R-:W-:Y:S05]  /*35b0*/  WARPSYNC.ALL ;  /* 0x0000000000007948 */ /* 0x000fea0003800000 */
[----:B------:R-:W3:Y:S01]  /*35c0*/  S2UR UR4, SR_CgaCtaId ;  /* 0x00000000000479c3 */ /* 0x000ee20000008800 */
[----:B------:R-:W-:Y:S01]  /*35d0*/  UMOV UR17, 0x400 ;  /* 0x0000040000117882 */ /* 0x000fe20000000000 */
[----:B------:R-:W-:-:S06]  /*35e0*/  NOP ;  /* 0x0000000000007918 */ /* 0x000fcc0000000000 */
[----:B------:R-:W-:Y:S06]  /*35f0*/  BAR.ARV 0x6, 0xa0 ;  /* 0x0182800000007b1d */ /* 0x000fec0000002000 */
[----:B------:R-:W4:Y:S01]  /*3600*/  LDCU UR6, c[0x0][0x38c] ;  /* 0x00007180ff0677ac */ /* 0x000f220008000800 */
[----:B------:R-:W-:Y:S01]  /*3610*/  LOP3.LUT R0, R0, 0xffff, RZ, 0xc0, !PT ;  /* 0x0000ffff00007812 */ /* 0x000fe200078ec0ff */
[----:B-1----:R-:W-:Y:S01]  /*3620*/  IMAD.MOV.U32 R9, RZ, RZ, 0x1 ;  /* 0x00000001ff097424 */ /* 0x002fe200078e00ff */
[----:B------:R-:W-:Y:S01]  /*3630*/  LOP3.LUT R2, R2, 0xffff, RZ, 0xc0, !PT ;  /* 0x0000ffff02027812 */ /* 0x000fe200078ec0ff */
[----:B------:R-:W-:Y:S01]  /*3640*/  IMAD.MOV.U32 R8, RZ, RZ, RZ ;  /* 0x000000ffff087224 */ /* 0x000fe200078e00ff */
[----:B------:R-:W-:Y:S01]  /*3650*/  R2UR UR30, R0 ;  /* 0x00000000001e72ca */ /* 0x000fe200000e0000 */
[----:B------:R-:W-:Y:S01]  /*3660*/  UMOV UR24, URZ ;  /* 0x000000ff00187c82 */ /* 0x000fe20008000000 */
[----:B------:R-:W-:Y:S01]  /*3670*/  R2UR UR20, R2 ;  /* 0x00000000021472ca */ /* 0x000fe200000e0000 */
[----:B------:R-:W-:Y:S01]  /*3680*/  UMOV UR15, URZ ;  /* 0x000000ff000f7c82 */ /* 0x000fe20008000000 */
[----:B------:R-:W-:Y:S01]  /*3690*/  UMOV UR14, URZ ;  /* 0x000000ff000e7c82 */ /* 0x000fe20008000000 */
[----:B---3--:R-:W-:-:S02]  /*36a0*/  ULEA UR17, UR4, UR17, 0x18 ;  /* 0x0000001104117291 */ /* 0x008fc4000f8ec0ff */
[----:B------:R-:W-:Y:S02]  /*36b0*/  UISETP.NE.AND UP3, UPT, UR33, URZ, UPT ;  /* 0x000000ff2100728c */ /* 0x000fe4000bf65270 */
[----:B------:R-:W-:Y:S02]  /*36c0*/  UIADD3 UR5, UPT, UPT, UR17, 0x8400, URZ ;  /* 0x0000840011057890 */ /* 0x000fe4000fffe0ff */
[----:B------:R-:W-:Y:S02]  /*36d0*/  UIADD3 UR4, UPT, UPT, UR17, 0xb400, URZ ;  /* 0x0000b40011047890 */ /* 0x000fe4000fffe0ff */
[----:B----4-:R-:W-:Y:S01]  /*36e0*/  UIADD3 UR6, UPT, UPT, UR6, 0x1f, URZ ;  /* 0x0000001f06067890 */ /* 0x010fe2000fffe0ff */
[----:B--2---:R-:W1:Y:S01]  /*36f0*/  LDS R3, [UR17+0x130] ;  /* 0x00013011ff037984 */ /* 0x004e620008000800 */
[----:B------:R-:W-:Y:S02]  /*3700*/  USHF.R.U32.HI UR5, URZ, 0x4, UR5 ;  /* 0x00000004ff057899 */ /* 0x000fe40008011605 */
[----:B------:R-:W-:-:S02]  /*3710*/  USHF.R.S32.HI UR25, URZ, 0x1f, UR6 ;  /* 0x0000001fff197899 */ /* 0x000fc40008011406 */
[----:B------:R-:W-:Y:S02]  /*3720*/  USHF.R.U32.HI UR4, URZ, 0x4, UR4 ;  /* 0x00000004ff047899 */ /* 0x000fe40008011604 */
[----:B------:R-:W-:Y:S02]  /*3730*/  ULEA.HI UR25, UR25, UR6, URZ, 0x5 ;  /* 0x0000000619197291 */ /* 0x000fe4000f8f28ff */
[----:B------:R-:W-:Y:S02]  /*3740*/  ULOP3.LUT UR5, UR5, 0x3fff, URZ, 0xc0, !UPT ;  /* 0x00003fff05057892 */ /* 0x000fe4000f8ec0ff */
[----:B------:R-:W-:Y:S02]  /*3750*/  USHF.R.S32.HI UR25, URZ, 0x5, UR25 ;  /* 0x00000005ff197899 */ /* 0x000fe40008011419 */
[----:B------:R-:W-:Y:S02]  /*3760*/  ULOP3.LUT UR22, UR4, 0x3fff, URZ, 0xc0, !UPT ;  /* 0x00003fff04167892 */ /* 0x000fe4000f8ec0ff */
[----:B------:R-:W-:-:S02]  /*3770*/  UISETP.LT.AND UP0, UPT, UR25, 0x1, UPT ;  /* 0x000000011900788c */ /* 0x000fc4000bf01270 */
[----:B------:R-:W-:Y:S02]  /*3780*/  ULOP3.LUT UR21, UR5, 0x10000, URZ, 0xfc, !UPT ;  /* 0x0001000005157892 */ /* 0x000fe4000f8efcff */
[----:B------:R-:W-:Y:S02]  /*3790*/  ULOP3.LUT UR22, UR22, 0x10000, URZ, 0xfc, !UPT ;  /* 0x0001000016167892 */ /* 0x000fe4000f8efcff */
[----:B------:R-:W-:Y:S01]  /*37a0*/  USEL UR31, UR25, 0x1, !UP0 ;  /* 0x00000001191f7887 */ /* 0x000fe2000c000000 */
[----:B------:R-:W-:Y:S01]  /*37b0*/  UMOV UR28, 0x0 ;  /* 0x00000000001c7882 */ /* 0x000fe20000000000 */
[----:B------:R-:W-:Y:S01]  /*37c0*/  UMOV UR29, 0x8400490 ;  /* 0x08400490001d7882 */ /* 0x000fe20000000000 */
[----:B------:R-:W-:Y:S01]  /*37d0*/  UMOV UR26, 0x0 ;  /* 0x00000000001a7882 */ /* 0x000fe20000000000 */
[----:B------:R-:W-:Y:S01]  /*37e0*/  UMOV UR27, 0x8400490 ;  /* 0x08400490001b7882 */ /* 0x000fe20000000000 */
[----:B-1----:R-:W-:Y:S02]  /*37f0*/  R2UR UR32, R3 ;  /* 0x00000000032072ca */ /* 0x002fe400000e0000 */
[----:B------:R-:W-:-:S13]  /*3800*/  CS2R R2, SRZ ;  /* 0x0000000000027805 */ /* 0x000fda000001ff00 */
.L_x_73:
[C---:B------:R-:W-:Y:S02]  /*3810*/  LEA R0, R8.reuse, UR17, 0x3 ;  /* 0x0000001108007c11 */ /* 0x040fe4000f8e18ff */
[----:B------:R-:W-:Y:S02]  /*3820*/  SHF.L.U32 R5, R3, 0x1f, RZ ;  /* 0x0000001f03057819 */ /* 0x000fe400000006ff */
[----:B------:R-:W-:Y:S02]  /*3830*/  LEA R4, R8, UR17, 0x4 ;  /* 0x0000001108047c11 */ /* 0x000fe4000f8e20ff */
[----:B------:R-:W1:Y:S02]  /*3840*/  SYNCS.PHASECHK.TRANS64.TRYWAIT P0, [R0+URZ+0x80], R5 ;  /* 0x00008005000075a7 */ /* 0x000e6400080011ff */
[----:B-1-3--:R-:W-:Y:S05]  /*3850*/  @!P0 BRA `(.L_x_66) ;  /* 0x0000006800488947 */ /* 0x00afea0003800000 */
.L_x_164:
[----:B-1----:R-:W1:Y:S01]  /*3860*/  LDS.128 R4, [R4+0x110] ;  /* 0x0001100004047984 */ /* 0x002e620000000c00 */
[----:B------:R-:W-:Y:S02]  /*3870*/  VIADD R0, R0, 0x90 ;  /* 0x0000009000007836 */ /* 0x000fe40000000000 */
[----:B------:R-:W-:Y:S01]  /*3880*/  VIADD R8, R8, 0x1 ;  /* 0x0000000108087836 */ /* 0x000fe20000000000 */
[----:B------:R-:W-:Y:S01]  /*3890*/  @!PT LDS RZ, [RZ] ;  /* 0x00000000fffff984 */ /* 0x000fe20000000800 */
[----:B------:R-:W-:Y:S01]  /*38a0*/  @!PT LDS RZ, [RZ] ;  /* 0x00000000fffff984 */ /* 0x000fe20000000800 */
[----:B------:R-:W-:Y:S01]  /*38b0*/  @!PT LDS RZ, [RZ] ;  /* 0x00000000fffff984 */ /* 0x000fe20000000800 */
[----:B------:R-:W-:Y:S01]  /*38c0*/  @!PT LDS RZ, [RZ] ;  /* 0x00000000fffff984 */ /* 0x000fe20000000800 */
[----:B------:R2:W-:Y:S06]  /*38d0*/  MEMBAR.ALL.CTA ;  /* 0x0000000000007992 */ /* 0x0005ec0000008000 */
[----:B--2---:R-:W2:Y:S01]  /*38e0*/  FENCE.VIEW.ASYNC.S ;  /* 0x00000000000073c6 */ /* 0x004ea20000000000 */
[----:B------:R-:W-:-:S04]  /*38f0*/  PRMT R0, RZ, 0x654, R0 ;  /* 0x00000654ff007816 */ /* 0x000fc80000000000 */
[----:B--2---:R2:W-:Y:S01]  /*3900*/  SYNCS.ARRIVE.TRANS64.RED.A1T0 RZ, [R0+URZ], RZ ;  /* 0x000000ff00ff79a7 */ /* 0x0045e200081004ff */
[----:B-1----:R-:W-:Y:S01]  /*3910*/  LOP3.LUT P1, RZ, R6, 0x1, RZ, 0xc0, !PT ;  /* 0x0000000106ff7812 */ /* 0x002fe2000782c0ff */
[----:B--2---:R-:W-:-:S12]  /*3920*/  BRA.U UP3, `(.L_x_67) ;  /* 0x0000000103e07547 */ /* 0x004fd8000b800000 */
[----:B------:R-:W1:Y:S01]  /*3930*/  LDCU UR4, c[0x0][0x38c] ;  /* 0x00007180ff0477ac */ /* 0x000e620008000800 */
[----:B------:R-:W-:Y:S02]  /*3940*/  PLOP3.LUT P2, PT, PT, PT, PT, 0x80, 0x8 ;  /* 0x000000000008781c */ /* 0x000fe40003f4f070 */
[----:B------:R-:W-:Y:S01]  /*3950*/  SHF.L.U32 R5, R9, 0x1f, RZ ;  /* 0x0000001f09057819 */ /* 0x000fe200000006ff */
[----:B------:R-:W-:Y:S02]  /*3960*/  ULEA UR23, UR24, UR17, 0x3 ;  /* 0x0000001118177291 */ /* 0x000fe4000f8e18ff */
[----:B------:R-:W-:Y:S02]  /*3970*/  ULEA UR18, UR24, UR32, 0x7 ;  /* 0x0000002018127291 */ /* 0x000fe4000f8e38ff */
[----:B-1----:R-:W-:-:S06]  /*3980*/  UISETP.GE.AND UP0, UPT, UR4, 0x1, UPT ;  /* 0x000000010400788c */ /* 0x002fcc000bf06270 */
[----:B------:R-:W-:-:S05]  /*3990*/  PLOP3.LUT P0, PT, PT, PT, UP0, 0x80, 0x8 ;  /* 0x000000000008781c */ /* 0x000fca0003f0f008 */
[----:B------:R-:W-:-:S08]  /*39a0*/  @UP0 ULEA UR4, UR15, UR17, 0x3 ;  /* 0x000000110f040291 */ /* 0x000fd0000f8e18ff */
[----:B------:R-:W-:-:S04]  /*39b0*/  @P0 SHF.L.U32 R0, R2, 0x1f, RZ ;  /* 0x0000001f02000819 */ /* 0x000fc800000006ff */
[----:B------:R1:W2:Y:S01]  /*39c0*/  @P0 SYNCS.PHASECHK.TRANS64.TRYWAIT P2, [UR4], R0 ;  /* 0x00000000ff0005a7 */ /* 0x0002a20008041104 */
[----:B------:R-:W3:Y:S02]  /*39d0*/  SYNCS.PHASECHK.TRANS64.TRYWAIT P0, [UR23+0xc0], R5 ;  /* 0x0000c005ff0075a7 */ /* 0x000ee40008001117 */
[----:B-123--:R-:W-:Y:S05]  /*39e0*/  @!P0 BRA `(.L_x_68) ;  /* 0x0000006400f88947 */ /* 0x00efea0003800000 */
.L_x_166:
[----:B------:R-:W-:Y:S01]  /*39f0*/  UMOV UR19, UR14 ;  /* 0x0000000e00137c82 */ /* 0x000fe20008000000 */
[----:B------:R-:W-:Y:S05]  /*3a00*/  BRA.U !UP0, `(.L_x_69) ;  /* 0x0000000108987547 */ /* 0x000fea000b800000 */
[----:B------:R-:W-:Y:S02]  /*3a10*/  UIADD3 UR19, UPT, UPT, UR31, UR14, URZ ;  /* 0x0000000e1f137290 */ /* 0x000fe4000fffe0ff */
[----:B------:R-:W-:Y:S01]  /*3a20*/  UPLOP3.LUT UP2, UPT, UPT, UPT, UPT, 0x40, 0x4 ;  /* 0x000000000004789c */ /* 0x000fe20003f4e870 */
[----:B------:R-:W-:Y:S01]  /*3a30*/  UMOV UR16, UR25 ;  /* 0x0000001900107c82 */ /* 0x000fe20008000000 */
[----:B------:R-:W-:-:S09]  /*3a40*/  UMOV UR6, UR15 ;  /* 0x0000000f00067c82 */ /* 0x000fd20008000000 */
.L_x_72:
[----:B--2---:R-:W-:Y:S01]  /*3a50*/  ULEA UR5, UR6, UR17, 0x3 ;  /* 0x0000001106057291 */ /* 0x004fe2000f8e18ff */
[----:B---3--:R-:W-:Y:S11]  /*3a60*/  @P2 BRA `(.L_x_70) ;  /* 0x00000000000c2947 */ /* 0x008ff60003800000 */
[----:B-1----:R-:W-:Y:S04]  /*3a70*/  SHF.L.U32 R5, R2, 0x1f, RZ ;  /* 0x0000001f02057819 */ /* 0x002fe800000006ff */
[----:B------:R-:W1:Y:S02]  /*3a80*/  SYNCS.PHASECHK.TRANS64.TRYWAIT P0, [UR5], R5 ;  /* 0x00000005ff0075a7 */ /* 0x000e640008001105 */
[----:B-1----:R-:W-:Y:S05]  /*3a90*/  @!P0 BRA `(.L_x_71) ;  /* 0x0000006400e48947 */ /* 0x002fea0003800000 */
.L_x_70:
[----:B------:R-:W-:Y:S01]  /*3aa0*/  UISETP.NE.AND UP0, UPT, UR16, 0x1, UPT ;  /* 0x000000011000788c */ /* 0x000fe2000bf05270 */
[----:B------:R-:W-:Y:S01]  /*3ab0*/  PLOP3.LUT P2, PT, PT, PT, PT, 0x80, 0x8 ;  /* 0x000000000008781c */ /* 0x000fe20003f4f070 */
[----:B------:R-:W-:Y:S02]  /*3ac0*/  UIADD3 UR4, UPT, UPT, UR6, 0x1, URZ ;  /* 0x0000000106047890 */ /* 0x000fe4000fffe0ff */
[----:B------:R-:W-:Y:S02]  /*3ad0*/  ULEA UR12, UR6, UR22, 0x9 ;  /* 0x00000016060c7291 */ /* 0x000fe4000f8e48ff */
[----:B------:R-:W-:Y:S01]  /*3ae0*/  UISETP.NE.AND UP1, UPT, UR4, 0x3, UPT ;  /* 0x000000030400788c */ /* 0x000fe2000bf25270 */
[----:B------:R-:W-:Y:S01]  /*3af0*/  PLOP3.LUT P0, PT, PT, PT, UP0, 0x80, 0x8 ;  /* 0x000000000008781c */ /* 0x000fe20003f0f008 */
[----:B------:R-:W-:Y:S02]  /*3b00*/  UIADD3 UR10, UPT, UPT, UR12, 0x2, URZ ;  /* 0x000000020c0a7890 */ /* 0x000fe4000fffe0ff */
[----:B------:R-:W-:Y:S02]  /*3b10*/  USEL UR7, URZ, 0x1, UP1 ;  /* 0x00000001ff077887 */ /* 0x000fe40008800000 */
[----:B------:R-:W-:Y:S02]  /*3b20*/  USEL UR15, UR4, URZ, UP1 ;  /* 0x000000ff040f7287 */ /* 0x000fe40008800000 */
[----:B------:R-:W-:Y:S02]  /*3b30*/  UIADD3 UR14, UPT, UPT, UR14, 0x1, URZ ;  /* 0x000000010e0e7890 */ /* 0x000fe4000fffe0ff */
[----:B------:R-:W-:Y:S01]  /*3b40*/  @UP0 ULEA UR4, UR15, UR17, 0x3 ;  /* 0x000000110f040291 */ /* 0x000fe2000f8e18ff */
[----:B------:R-:W-:Y:S01]  /*3b50*/  LOP3.LUT R2, R2, UR7, RZ, 0x3c, !PT ;  /* 0x0000000702027c12 */ /* 0x000fe2000f8e3cff */
[----:B------:R-:W-:Y:S01]  /*3b60*/  UIADD3 UR7, UPT, UPT, UR5, 0x18, URZ ;  /* 0x0000001805077890 */ /* 0x000fe2000fffe0ff */
[----:B------:R-:W-:Y:S02]  /*3b70*/  UMOV UR13, 0x80004020 ;  /* 0x80004020000d7882 */ /* 0x000fe40000000000 */
[----:B-1----:R-:W-:Y:S01]  /*3b80*/  @P0 SHF.L.U32 R0, R2, 0x1f, RZ ;  /* 0x0000001f02000819 */ /* 0x002fe200000006ff */
[----:B------:R-:W-:Y:S01]  /*3b90*/  UMOV UR5, 0x80004020 ;  /* 0x8000402000057882 */ /* 0x000fe20000000000 */
[----:B------:R-:W-:Y:S01]  /*3ba0*/  UMOV UR11, 0x80004020 ;  /* 0x80004020000b7882 */ /* 0x000fe20000000000 */
[----:B------:R-:W-:Y:S01]  /*3bb0*/  UMOV UR9, 0x80004020 ;  /* 0x8000402000097882 */ /* 0x000fe20000000000 */
[----:B------:R2:W3:Y:S01]  /*3bc0*/  @P0 SYNCS.PHASECHK.TRANS64.TRYWAIT P2, [UR4], R0 ;  /* 0x00000000ff0005a7 */ /* 0x0004e20008041104 */
[----:B------:R-:W-:Y:S02]  /*3bd0*/  ULEA UR4, UR6, UR21, 0x8 ;  /* 0x0000001506047291 */ /* 0x000fe4000f8e40ff */
[----:B------:R-:W-:Y:S02]  /*3be0*/  UISETP.NE.AND UP0, UPT, UR14, UR19, UPT ;  /* 0x000000130e00728c */ /* 0x000fe4000bf05270 */
[----:B------:R-:W-:Y:S02]  /*3bf0*/  UIADD3 UR8, UPT, UPT, UR4, 0x2, URZ ;  /* 0x0000000204087890 */ /* 0x000fe4000fffe0ff */
[----:B------:R-:W-:Y:S01]  /*3c00*/  UIADD3 UR16, UPT, UPT, UR16, -0x1, URZ ;  /* 0xffffffff10107890 */ /* 0x000fe2000fffe0ff */
[----:B------:R-:W-:Y:S02]  /*3c10*/  UMOV UR6, UR15 ;  /* 0x0000000f00067c82 */ /* 0x000fe40008000000 */
[----:B------:R2:W-:Y:S01]  /*3c20*/  UTCHMMA.2CTA gdesc[UR4], gdesc[UR12], tmem[UR18], tmem[UR28], idesc[UR29], UP2 ;  /* 0x00ff1c0c040075ea */ /* 0x0005e20009200012 */
[----:B------:R-:W-:Y:S03]  /*3c30*/  UPLOP3.LUT UP2, UPT, UPT, UPT, UPT, 0x80, 0x8 ;  /* 0x000000000008789c */ /* 0x000fe60003f4f070 */
[----:B------:R2:W-:Y:S01]  /*3c40*/  UTCHMMA.2CTA gdesc[UR8], gdesc[UR10], tmem[UR18], tmem[UR26], idesc[UR27], UPT ;  /* 0x00ff1a0a080075ea */ /* 0x0005e2000ba00012 */
[----:B------:R2:W-:Y:S01]  /*3c50*/  UTCBAR.2CTA.MULTICAST [UR7], URZ, UR20 ;  /* 0x000000ff070073e9 */ /* 0x0005e20008200814 */
[----:B------:R-:W-:Y:S06]  /*3c60*/  BRA.U UP0, `(.L_x_72) ;  /* 0xfffffffd00787547 */ /* 0x000fec000b83ffff */
.L_x_69:
[----:B--2---:R-:W-:Y:S01]  /*3c70*/  UIADD3 UR4, UPT, UPT, UR23, 0xa0, URZ ;  /* 0x000000a017047890 */ /* 0x004fe2000fffe0ff */
[----:B------:R-:W-:-:S08]  /*3c80*/  UMOV UR14, UR19 ;  /* 0x00000013000e7c82 */ /* 0x000fd00008000000 */
[----:B------:R2:W-:Y:S01]  /*3c90*/  UTCBAR.2CTA.MULTICAST [UR4], URZ, UR30 ;  /* 0x000000ff040073e9 */ /* 0x0005e2000820081e */
[----:B------:R-:W-:Y:S02]  /*3ca0*/  NOP ;  /* 0x0000000000007918 */ /* 0x000fe40000000000 */
.L_x_67:
[----:B--2---:R-:W-:Y:S01]  /*3cb0*/  UIADD3 UR4, UPT, UPT, UR24, 0x1, URZ ;  /* 0x0000000118047890 */ /* 0x004fe2000fffe0ff */
[----:B------:R-:W-:-:S03]  /*3cc0*/  ISETP.NE.AND P0, PT, R8, 0x2, PT ;  /* 0x000000020800780c */ /* 0x000fc60003f05270 */
[----:B------:R-:W-:Y:S01]  /*3cd0*/  UISETP.NE.AND UP0, UPT, UR4, 0x4, UPT ;  /* 0x000000040400788c */ /* 0x000fe2000bf05270 */
[----:B-1----:R-:W-:Y:S02]  /*3ce0*/  SEL R0, RZ, 0x1, P0 ;  /* 0x00000001ff007807 */ /* 0x002fe40000000000 */
[----:B------:R-:W-:Y:S01]  /*3cf0*/  SEL R8, R8, RZ, P0 ;  /* 0x000000ff08087207 */ /* 0x000fe20000000000 */
[----:B------:R-:W-:Y:S01]  /*3d00*/  USEL UR5, URZ, 0x1, UP0 ;  /* 0x00000001ff057887 */ /* 0x000fe20008000000 */
[----:B------:R-:W-:Y:S01]  /*3d10*/  LOP3.LUT R3, R3, R0, RZ, 0x3c, !PT ;  /* 0x0000000003037212 */ /* 0x000fe200078e3cff */
[----:B------:R-:W-:-:S04]  /*3d20*/  USEL UR24, UR4, URZ, UP0 ;  /* 0x000000ff04187287 */ /* 0x000fc80008000000 */
[----:B------:R-:W-:Y:S01]  /*3d30*/  LOP3.LUT R9, R9, UR5, RZ, 0x3c, !PT ;  /* 0x0000000509097c12 */ /* 0x000fe2000f8e3cff */
[----:B------:R-:W-:Y:S07]  /*3d40*/  @P1 BRA `(.L_x_73) ;  /* 0xfffffff800b01947 */ /* 0x000fee000383ffff */
[----:B------:R-:W1:Y:S01]  /*3d50*/  S2UR UR8, SR_CgaCtaId ;  /* 0x00000000000879c3 */ /* 0x000e620000008800 */
[----:B------:R-:W-:Y:S01]  /*3d60*/  ELECT P0, URZ, PT ;  /* 0x0000000000ff782f */ /* 0x000fe20003800000 */
[----:B------:R-:W-:Y:S01]  /*3d70*/  HFMA2 R0, -RZ, RZ, 0, 5.9604644775390625e-08 ;  /* 0x00000001ff007431 */ /* 0x000fe200000001ff */
[----:B------:R-:W-:-:S05]  /*3d80*/  UMOV UR4, 0x40 ;  /* 0x0000004000047882 */ /* 0x000fca0000000000 */
[----:B------:R-:W-:Y:S01]  /*3d90*/  UVIRTCOUNT.DEALLOC.SMPOOL 0x80 ;  /* 0x000000800000784c */ /* 0x000fe20000000000 */
[----:B------:R-:W-:Y:S02]  /*3da0*/  UISETP.NE.AND UP1, UPT, UR33, URZ, UPT ;  /* 0x000000ff2100728c */ /* 0x000fe4000bf25270 */
[----:B-1----:R-:W-:-:S09]  /*3db0*/  ULEA UR8, UR8, UR4, 0x18 ;  /* 0x0000000408087291 */ /* 0x002fd2000f8ec0ff */
[----:B------:R1:W-:Y:S01]  /*3dc0*/  @P0 STS.U8 [UR8+0x1c], R0 ;  /* 0x00001c00ff000988 */ /* 0x0003e20008000008 */
[----:B------:R-:W-:Y:S05]  /*3dd0*/  BRA.U UP1, `(.L_x_74) ;  /* 0x0000000101a07547 */ /* 0x000fea000b800000 */
[----:B------:R-:W-:Y:S01]  /*3de0*/  UIADD3 UR7, UPT, UPT, UR17, 0xc0, URZ ;  /* 0x000000c011077890 */ /* 0x000fe2000fffe0ff */
[----:B------:R-:W-:-:S03]  /*3df0*/  SHF.L.U32 R3, R9, 0x1f, RZ ;  /* 0x0000001f09037819 */ /* 0x000fc600000006ff */
[----:B------:R-:W-:-:S09]  /*3e00*/  ULEA UR4, UR24, UR7, 0x3 ;  /* 0x0000000718047291 */ /* 0x000fd2000f8e18ff */
[----:B------:R-:W2:Y:S02]  /*3e10*/  SYNCS.PHASECHK.TRANS64.TRYWAIT P0, [UR4], R3 ;  /* 0x00000003ff0075a7 */ /* 0x000ea40008001104 */
[----:B--2---:R-:W-:Y:S05]  /*3e20*/  @!P0 BRA `(.L_x_75) ;  /* 0x0000006400188947 */ /* 0x004fea0003800000 */
.L_x_169:
        /* <DEDUP_REMOVED lines=9> */
.L_x_171:
        /* <DEDUP_REMOVED lines=9> */
.L_x_173:
[----:B------:R-:W-:-:S04]  /*3f50*/  UIADD3 UR4, UPT, UPT, UR4, 0x1, URZ ;  /* 0x0000000104047890 */ /* 0x000fc8000fffe0ff */
[----:B------:R-:W-:-:S04]  /*3f60*/  UISETP.NE.AND UP0, UPT, UR4, 0x4, UPT ;  /* 0x000000040400788c */ /* 0x000fc8000bf05270 */
[----:B------:R-:W-:Y:S02]  /*3f70*/  USEL UR5, URZ, 0x1, UP0 ;  /* 0x00000001ff057887 */ /* 0x000fe40008000000 */
[----:B------:R-:W-:-:S04]  /*3f80*/  USEL UR4, UR4, URZ, UP0 ;  /* 0x000000ff04047287 */ /* 0x000fc80008000000 */
[----:B------:R-:W-:Y:S01]  /*3f90*/  ULEA UR4, UR4, UR7, 0x3 ;  /* 0x0000000704047291 */ /* 0x000fe2000f8e18ff */
[----:B-1----:R-:W-:-:S04]  /*3fa0*/  LOP3.LUT R3, R2, UR5, RZ, 0x3c, !PT ;  /* 0x0000000502037c12 */ /* 0x002fc8000f8e3cff */
[----:B------:R-:W-:Y:S01]  /*3fb0*/  SHF.L.U32 R3, R3, 0x1f, RZ ;  /* 0x0000001f03037819 */ /* 0x000fe200000006ff */
[----:B------:R-:W-:-:S04]  /*3fc0*/  IMAD.U32 R0, RZ, RZ, UR4 ;  /* 0x00000004ff007e24 */ /* 0x000fc8000f8e00ff */
[----:B------:R1:W2:Y:S03]  /*3fd0*/  SYNCS.PHASECHK.TRANS64.TRYWAIT P0, [R0+URZ], R3 ;  /* 0x00000003000075a7 */ /* 0x0002a600080011ff */
[----:B--2---:R-:W-:Y:S05]  /*3fe0*/  @!P0 NANOSLEEP.SYNCS 0x989680 ;  /* 0x009896800000895d */ /* 0x004fea0003900000 */
[----:B------:R-:W2:Y:S02]  /*3ff0*/  @!P0 SYNCS.PHASECHK.TRANS64 P0, [R0+URZ], R3 ;  /* 0x00000003000085a7 */ /* 0x000ea400080010ff */
[----:B--2---:R-:W-:Y:S05]  /*4000*/  @P0 BRA `(.L_x_78) ;  /* 0x0000000000200947 */ /* 0x004fea0003800000 */
.L_x_79:
[----:B--2---:R2:W4:Y:S02]  /*4010*/  SYNCS.PHASECHK.TRANS64.TRYWAIT P0, [R0+URZ], R3 ;  /* 0x00000003000075a7 */ /* 0x00452400080011ff */
[----:B----4-:R-:W-:Y:S05]  /*4020*/  @!P0 NANOSLEEP.SYNCS 0x989680 ;  /* 0x009896800000895d */ /* 0x010fea0003900000 */
[----:B------:R-:W4:Y:S02]  /*4030*/  @!P0 SYNCS.PHASECHK.TRANS64 P0, [R0+URZ], R3 ;  /* 0x00000003000085a7 */ /* 0x000f2400080010ff */
[----:B----4-:R-:W-:Y:S05]  /*4040*/  @!P0 BRA `(.L_x_79) ;  /* 0xfffffffc00f08947 */ /* 0x010fea000383ffff */
[----:B------:R-:W-:Y:S05]  /*4050*/  BRA `(.L_x_78) ;  /* 0x00000000000c7947 */ /* 0x000fea0003800000 */
.L_x_74:
[----:B------:R-:W-:-:S04]  /*4060*/  UIADD3 UR4, UPT, UPT, UR17, 0x100, URZ ;  /* 0x0000010011047890 */ /* 0x000fc8000fffe0ff */
[----:B------:R-:W-:-:S09]  /*4070*/  UPRMT UR4, UR34, 0x654, UR4 ;  /* 0x0000065422047896 */ /* 0x000fd20008000004 */
[----:B------:R-:W-:Y:S03]  /*4080*/  SYNCS.ARRIVE.TRANS64.RED.A1T0 RZ, [UR4], RZ ;  /* 0x000000ffffff79a7 */ /* 0x000fe60008100404 */
.L_x_78:
[----:B-12---:R-:W-:Y:S01]  /*4090*/  SHF.L.U32 R3, RZ, 0x1f, RZ ;  /* 0x0000001fff037819 */ /* 0x006fe200000006ff */
[----:B------:R-:W-:Y:S01]  /*40a0*/  UIADD3 UR4, UPT, UPT, UR17, 0x100, URZ ;  /* 0x0000010011047890 */ /* 0x000fe2000fffe0ff */
[----:B------:R-:W-:Y:S02]  /*40b0*/  PLOP3.LUT P0, PT, PT, PT, UP1, 0x80, 0x8 ;  /* 0x000000000008781c */ /* 0x000fe40003f0f018 */
[----:B------:R-:W1:Y:S02]  /*40c0*/  SYNCS.PHASECHK.TRANS64.TRYWAIT P1, [UR17+0x100], R3 ;  /* 0x00010003ff0075a7 */ /* 0x000e640008021111 */
[----:B-1----:R-:W-:Y:S09]  /*40d0*/  @!P1 BRA `(.L_x_80) ;  /* 0x0000006000b49947 */ /* 0x002ff20003800000 */
.L_x_175:
[----:B------:R-:W-:Y:S01]  /*40e0*/  @!UP1 UPRMT UR4, UR34, 0x654, UR4 ;  /* 0x0000065422049896 */ /* 0x000fe20008000004 */
[----:B------:R-:W-:Y:S01]  /*40f0*/  UMOV UR5, 0xffff ;  /* 0x0000ffff00057882 */ /* 0x000fe20000000000 */
[----:B------:R-:W-:-:S07]  /*4100*/  UMOV UR6, 0x1 ;  /* 0x0000000100067882 */ /* 0x000fce0000000000 */
[----:B------:R-:W-:Y:S01]  /*4110*/  @!P0 SYNCS.ARRIVE.TRANS64.RED.A1T0 RZ, [UR4], RZ ;  /* 0x000000ffffff89a7 */ /* 0x000fe20008100404 */
[----:B------:R-:W-:Y:S01]  /*4120*/  NOP ;  /* 0x0000000000007918 */ /* 0x000fe20000000000 */
[----:B-1----:R-:W1:Y:S01]  /*4130*/  LDS R0, [UR8+0x14] ;  /* 0x00001408ff007984 */ /* 0x002e620008000800 */
[----:B------:R-:W-:-:S04]  /*4140*/  ULOP3.LUT UR4, UR32, 0xffff, URZ, 0xc0, !UPT ;  /* 0x0000ffff20047892 */ /* 0x000fc8000f8ec0ff */
[----:B------:R-:W-:-:S04]  /*4150*/  USHF.R.U32.HI UR4, URZ, 0x5, UR4 ;  /* 0x00000005ff047899 */ /* 0x000fc80008011604 */
[----:B------:R-:W-:Y:S02]  /*4160*/  USHF.L.U32 UR5, UR5, UR4, URZ ;  /* 0x0000000405057299 */ /* 0x000fe400080006ff */
[----:B------:R-:W-:-:S04]  /*4170*/  USHF.L.U32 UR4, UR6, UR4, URZ ;  /* 0x0000000406047299 */ /* 0x000fc800080006ff */
[----:B-1----:R-:W-:-:S04]  /*4180*/  LOP3.LUT R0, R0, UR5, RZ, 0xc0, !PT ;  /* 0x0000000500007c12 */ /* 0x002fc8000f8ec0ff */
[----:B------:R-:W-:-:S13]  /*4190*/  ISETP.NE.AND P0, PT, R0, UR5, PT ;  /* 0x0000000500007c0c */ /* 0x000fda000bf05270 */
[----:B------:R-:W-:Y:S05]  /*41a0*/  @P0 BRA `(.L_x_81) ;  /* 0x0000000000580947 */ /* 0x000fea0003800000 */
[----:B------:R-:W1:Y:S02]  /*41b0*/  LDS R0, [UR8+0x18] ;  /* 0x00001808ff007984 */ /* 0x000e640008000800 */
[----:B-1----:R-:W-:-:S04]  /*41c0*/  LOP3.LUT R0, R0, UR4, RZ, 0xc0, !PT ;  /* 0x0000000400007c12 */ /* 0x002fc8000f8ec0ff */
[----:B------:R-:W-:-:S13]  /*41d0*/  ISETP.NE.AND P0, PT, R0, UR4, PT ;  /* 0x0000000400007c0c */ /* 0x000fda000bf05270 */
[----:B------:R-:W-:Y:S05]  /*41e0*/  @P0 BRA `(.L_x_82) ;  /* 0x00000000003c0947 */ /* 0x000fea0003800000 */
[----:B------:R-:W1:Y:S01]  /*41f0*/  S2R R2, SR_LANEID ;  /* 0x0000000000027919 */ /* 0x000e620000000000 */
[----:B------:R-:W-:Y:S01]  /*4200*/  ULOP3.LUT UR5, URZ, UR5, URZ, 0x33, !UPT ;  /* 0x00000005ff057292 */ /* 0x000fe2000f8e33ff */
[----:B------:R-:W-:Y:S01]  /*4210*/  LOP3.LUT R4, RZ, UR4, RZ, 0x33, !PT ;  /* 0x00000004ff047c12 */ /* 0x000fe2000f8e33ff */
[----:B------:R-:W-:Y:S02]  /*4220*/  VOTEU.ANY UR4, UPT, PT ;  /* 0x0000000000047886 */ /* 0x000fe400038e0100 */
[----:B------:R-:W-:Y:S01]  /*4230*/  UFLO.U32 UR4, UR4 ;  /* 0x00000004000472bd */ /* 0x000fe200080e0000 */
[----:B------:R-:W2:Y:S01]  /*4240*/  REDUX UR6, R4 ;  /* 0x00000000040673c4 */ /* 0x000ea20000000000 */
[----:B------:R-:W-:-:S06]  /*4250*/  IMAD.U32 R0, RZ, RZ, UR5 ;  /* 0x00000005ff007e24 */ /* 0x000fcc000f8e00ff */
[----:B------:R4:W-:Y:S01]  /*4260*/  UTCATOMSWS.AND URZ, UR5 ;  /* 0x0000000500ff79e3 */ /* 0x0009e20008000000 */
[----:B------:R-:W3:Y:S01]  /*4270*/  REDUX UR7, R0 ;  /* 0x00000000000773c4 */ /* 0x000ee20000000000 */
[----:B-1----:R-:W-:Y:S01]  /*4280*/  ISETP.EQ.U32.AND P0, PT, R2, UR4, PT ;  /* 0x0000000402007c0c */ /* 0x002fe2000bf02070 */
[----:B--2---:R-:W-:Y:S01]  /*4290*/  IMAD.U32 R2, RZ, RZ, UR6 ;  /* 0x00000006ff027e24 */ /* 0x004fe2000f8e00ff */
[----:B---3--:R-:W-:-:S11]  /*42a0*/  MOV R3, UR7 ;  /* 0x0000000700037c02 */ /* 0x008fd60008000f00 */
[----:B------:R4:W-:Y:S04]  /*42b0*/  @P0 ATOMS.AND RZ, [UR8+0x14], R3 ;  /* 0x00001403ffff098c */ /* 0x0009e8000a800008 */
[----:B------:R4:W-:Y:S01]  /*42c0*/  @P0 ATOMS.AND RZ, [UR8+0x18], R2 ;  /* 0x00001802ffff098c */ /* 0x0009e2000a800008 */
[----:B------:R-:W-:Y:S05]  /*42d0*/  BRA `(.L_x_83) ;  /* 0x0000000000147947 */ /* 0x000fea0003800000 */
.L_x_82:
[----:B------:R-:W-:Y:S02]  /*42e0*/  MOV R2, 0x4300 ;  /* 0x0000430000027802 */ /* 0x000fe40000000f00 */
[----:B---3-5:R-:W-:Y:S05]  /*42f0*/  CALL.REL.NOINC `($__internal_0_$__cuda_sm10x_tcgen05_guardrail_trap_col_being_dealloced_not_returned_by_alloc) ;  /* 0x0000006400947944 */ /* 0x028fea0003c00000 */
[----:B------:R-:W-:Y:S05]  /*4300*/  BRA `(.L_x_83) ;  /* 0x0000000000087947 */ /* 0x000fea0003800000 */
.L_x_81:
[----:B------:R-:W-:Y:S02]  /*4310*/  MOV R2, 0x4330 ;  /* 0x0000433000027802 */ /* 0x000fe40000000f00 */
[----:B---3-5:R-:W-:Y:S05]  /*4320*/  CALL.REL.NOINC `($__internal_2_$__cuda_sm10x_tcgen05_guardrail_trap_unallocated_columns_being_dealloced) ;  /* 0x0000006400a07944 */ /* 0x028fea0003c00000 */
.L_x_83:
[----:B------:R-:W-:Y:S01]  /*4330*/  NOP ;  /* 0x0000000000007918 */ /* 0x000fe20000000000 */
[----:B----4-:R-:W-:Y:S05]  /*4340*/  EXIT ;  /* 0x000000000000794d */ /* 0x010fea0003800000 */
.L_x_54:
[----:B------:R-:W-:-:S09]  /*4350*/  UISETP.NE.OR UP0, UPT, UR13, 0x3, !UP3 ;  /* 0x000000030d00788c */ /* 0x000fd2000df05670 */
[----:B------:R-:W-:Y:S05]  /*4360*/  BRA.U UP0, `(.L_x_84) ;  /* 0x0000001100c87547 */ /* 0x000fea000b800000 */
[----:B------:R-:W1:Y:S01]  /*4370*/  S2UR UR10, SR_CgaCtaId ;  /* 0x00000000000a79c3 */ /* 0x000e620000008800 */
[----:B------:R-:W2:Y:S01]  /*4380*/  LDCU UR31, c[0x0][0x370] ;  /* 0x00006e00ff1f77ac */ /* 0x000ea20008000800 */
[----:B------:R-:W-:Y:S02]  /*4390*/  HFMA2 R13, -RZ, RZ, 0, 0 ;  /* 0x00000000ff0d7431 */ /* 0x000fe400000001ff */
[----:B------:R-:W-:Y:S01]  /*43a0*/  IMAD.MOV.U32 R15, RZ, RZ, 0x1 ;  /* 0x00000001ff0f7424 */ /* 0x000fe200078e00ff */
[----:B------:R-:W-:Y:S01]  /*43b0*/  MOV R7, 0x2000 ;  /* 0x0000200000077802 */ /* 0x000fe20000000f00 */
[----:B------:R-:W2:Y:S01]  /*43c0*/  LDCU.128 UR48, c[0x0][0xb10] ;  /* 0x00016200ff3077ac */ /* 0x000ea20008000c00 */
[----:B------:R-:W-:Y:S01]  /*43d0*/  IMAD.MOV.U32 R14, RZ, RZ, RZ ;  /* 0x000000ffff0e7224 */ /* 0x000fe200078e00ff */
[----:B------:R-:W3:Y:S01]  /*43e0*/  LDC.64 R16, c[0x0][0x348] ;  /* 0x0000d200ff107b82 */ /* 0x000ee20000000a00 */
[----:B------:R-:W4:Y:S01]  /*43f0*/  LDCU UR30, c[0x0][0x374] ;  /* 0x00006e80ff1e77ac */ /* 0x000f220008000800 */
[----:B------:R-:W1:Y:S06]  /*4400*/  LDCU UR15, c[0x0][0xb0c] ;  /* 0x00016180ff0f77ac */ /* 0x000e6c0008000800 */
[----:B------:R-:W3:Y:S01]  /*4410*/  LDC.64 R2, c[0x0][0x888] ;  /* 0x00022200ff027b82 */ /* 0x000ee20000000a00 */
[----:B------:R-:W3:Y:S01]  /*4420*/  LDCU UR54, c[0x0][0xb20] ;  /* 0x00016400ff3677ac */ /* 0x000ee20008000800 */
[----:B------:R-:W3:Y:S06]  /*4430*/  LDCU UR4, c[0x0][0xb30] ;  /* 0x00016600ff0477ac */ /* 0x000eec0008000800 */
[----:B------:R-:W3:Y:S01]  /*4440*/  LDC.64 R4, c[0x0][0x890] ;  /* 0x00022400ff047b82 */ /* 0x000ee20000000a00 */
[----:B------:R-:W-:Y:S01]  /*4450*/  UMOV UR21, 0x400 ;  /* 0x0000040000157882 */ /* 0x000fe20000000000 */
[----:B--2---:R-:W-:-:S02]  /*4460*/  UIMAD.WIDE.U32 UR6, UR31, UR48, URZ ;  /* 0x000000301f0672a5 */ /* 0x004fc4000f8e00ff */
[----:B----4-:R-:W-:Y:S02]  /*4470*/  UIMAD.WIDE.U32 UR8, UR30, UR51, URZ ;  /* 0x000000331e0872a5 */ /* 0x010fe4000f8e00ff */
[----:B-1----:R-:W-:Y:S02]  /*4480*/  ULEA UR21, UR10, UR21, 0x18 ;  /* 0x000000150a157291 */ /* 0x002fe4000f8ec0ff */
[----:B------:R-:W-:Y:S02]  /*4490*/  UPLOP3.LUT UP2, UPT, UPT, UPT, UPT, 0x40, 0x4 ;  /* 0x000000000004789c */ /* 0x000fe40003f4e870 */
[----:B------:R-:W-:Y:S02]  /*44a0*/  UIADD3 UR37, UPT, UPT, UR21, 0x48, URZ ;  /* 0x0000004815257890 */ /* 0x000fe4000fffe0ff */
[----:B------:R-:W-:Y:S02]  /*44b0*/  UIADD3 UR41, UPT, UPT, UR21, 0x30, URZ ;  /* 0x0000003015297890 */ /* 0x000fe4000fffe0ff */
[----:B------:R-:W-:-:S02]  /*44c0*/  UIADD3 UR33, UPT, UPT, UR21, 0x38, URZ ;  /* 0x0000003815217890 */ /* 0x000fc4000fffe0ff */
[----:B------:R-:W-:Y:S01]  /*44d0*/  UIADD3 UR25, UPT, UPT, UR21, 0x40, URZ ;  /* 0x0000004015197890 */ /* 0x000fe2000fffe0ff */
[----:B------:R-:W-:Y:S01]  /*44e0*/  UMOV UR6, UR7 ;  /* 0x0000000700067c82 */ /* 0x000fe20008000000 */
[----:B------:R-:W-:Y:S01]  /*44f0*/  UMOV UR47, UR9 ;  /* 0x00000009002f7c82 */ /* 0x000fe20008000000 */
[----:B------:R-:W-:Y:S02]  /*4500*/  UISETP.GE.AND UP0, UPT, UR45, 0x1, UPT ;  /* 0x000000012d00788c */ /* 0x000fe4000bf06270 */
[----:B------:R-:W-:Y:S01]  /*4510*/  UISETP.NE.AND UP4, UPT, UR45, 0x1, UPT ;  /* 0x000000012d00788c */ /* 0x000fe2000bf85270 */
[----:B------:R-:W1:Y:S01]  /*4520*/  LDCU.64 UR22, c[0x0][0xb28] ;  /* 0x00016500ff1677ac */ /* 0x000e620008000a00 */
[----:B------:R-:W-:Y:S02]  /*4530*/  UISETP.NE.AND UP6, UPT, UR15, 0x1, UPT ;  /* 0x000000010f00788c */ /* 0x000fe4000bfc5270 */
[----:B------:R-:W-:Y:S02]  /*4540*/  UISETP.NE.AND UP5, UPT, UR50, 0x1, UPT ;  /* 0x000000013200788c */ /* 0x000fe4000bfa5270 */
[----:B------:R-:W-:-:S02]  /*4550*/  UPRMT UR37, UR10, 0x654, UR37 ;  /* 0x000006540a257896 */ /* 0x000fc40008000025 */
[----:B------:R-:W-:Y:S02]  /*4560*/  USHF.R.U32.HI UR52, URZ, UR49, UR6 ;  /* 0x00000031ff347299 */ /* 0x000fe40008011606 */
[----:B------:R-:W-:Y:S02]  /*4570*/  UPRMT UR46, UR10, 0x654, UR41 ;  /* 0x000006540a2e7896 */ /* 0x000fe40008000029 */
[----:B------:R-:W-:Y:S02]  /*4580*/  UPRMT UR39, UR10, 0x654, UR33 ;  /* 0x000006540a277896 */ /* 0x000fe40008000021 */
[----:B------:R-:W-:Y:S02]  /*4590*/  UPRMT UR38, UR10, 0x654, UR25 ;  /* 0x000006540a267896 */ /* 0x000fe40008000019 */
[----:B---3--:R-:W-:Y:S02]  /*45a0*/  USHF.R.U32.HI UR47, URZ, UR54, UR47 ;  /* 0x00000036ff2f7299 */ /* 0x008fe4000801162f */
[----:B------:R-:W-:-:S11]  /*45b0*/  UISETP.NE.AND UP3, UPT, UR4, 0x1, UPT ;  /* 0x000000010400788c */ /* 0x000fd6000bf65270 */
.L_x_95:
[C---:B------:R-:W-:Y:S02]  /*45c0*/  LEA R12, R14.reuse, UR21, 0x3 ;  /* 0x000000150e0c7c11 */ /* 0x040fe4000f8e18ff */
[----:B------:R-:W-:Y:S02]  /*45d0*/  SHF.L.U32 R9, R13, 0x1f, RZ ;  /* 0x0000001f0d097819 */ /* 0x000fe400000006ff */
[----:B------:R-:W-:Y:S02]  /*45e0*/  LEA R10, R14, UR21, 0x4 ;  /* 0x000000150e0a7c11 */ /* 0x000fe4000f8e20ff */
[----:B------:R-:W2:Y:S02]  /*45f0*/  SYNCS.PHASECHK.TRANS64.TRYWAIT P0, [R12+URZ+0x80], R9 ;  /* 0x000080090c0075a7 */ /* 0x000ea400080011ff */
[----:B--23--:R-:W-:Y:S05]  /*4600*/  @!P0 BRA `(.L_x_85) ;  /* 0x0000005c00808947 */ /* 0x00cfea0003800000 */
.L_x_176:
[----:B--2---:R-:W2:Y:S01]  /*4610*/  LDS.128 R8, [R10+0x110] ;  /* 0x000110000a087984 */ /* 0x004ea20000000c00 */
[----:B------:R-:W-:Y:S01]  /*4620*/  UISETP.GE.AND UP0, UPT, UR45, 0x1, UPT ;  /* 0x000000012d00788c */ /* 0x000fe2000bf06270 */
[----:B------:R-:W-:Y:S01]  /*4630*/  @!PT LDS RZ, [RZ] ;  /* 0x00000000fffff984 */ /* 0x000fe20000000800 */
[----:B------:R-:W-:Y:S01]  /*4640*/  @!PT LDS RZ, [RZ] ;  /* 0x00000000fffff984 */ /* 0x000fe20000000800 */
[----:B------:R-:W-:Y:S01]  /*4650*/  @!PT LDS RZ, [RZ] ;  /* 0x00000000fffff984 */ /* 0x000fe20000000800 */
[----:B------:R-:W-:Y:S01]  /*4660*/  @!PT LDS RZ, [RZ] ;  /* 0x00000000fffff984 */ /* 0x000fe20000000800 */
[----:B------:R3:W-:Y:S06]  /*4670*/  MEMBAR.ALL.CTA ;  /* 0x0000000000007992 */ /* 0x0007ec0000008000 */
[----:B---3--:R-:W3:Y:S01]  /*4680*/  FENCE.VIEW.ASYNC.S ;  /* 0x00000000000073c6 */ /* 0x008ee20000000000 */
[----:B--2---:R-:W-:Y:S11]  /*4690*/  LOP3.LUT P0, RZ, R10, 0x1, RZ, 0xc0, !PT ;  /* 0x000000010aff7812 */ /* 0x004ff6000780c0ff */
[----:B------:R-:W-:Y:S02]  /*46a0*/  @!UPT UIADD3 URZ, UPT, UPT, URZ, URZ, URZ ;  /* 0x000000fffffff290 */ /* 0x000fe4000fffe0ff */
[----:B---3--:R-:W-:Y:S01]  /*46b0*/  VOTEU.ANY UP1, P0 ;  /* 0x0000000000ff7886 */ /* 0x008fe20000020100 */
[----:B------:R-:W-:Y:S11]  /*46c0*/  PLOP3.LUT P0, PT, PT, PT, UP1, 0x80, 0x8 ;  /* 0x000000000008781c */ /* 0x000ff60003f0f018 */
[----:B------:R-:W-:Y:S02]  /*46d0*/  @!UPT UIADD3 URZ, UPT, UPT, URZ, URZ, URZ ;  /* 0x000000fffffff290 */ /* 0x000fe4000fffe0ff */
[----:B------:R-:W-:Y:S02]  /*46e0*/  @P0 SHF.R.U32.HI R0, RZ, 0x10, R9 ;  /* 0x00000010ff000819 */ /* 0x000fe40000011609 */
[----:B------:R-:W-:Y:S02]  /*46f0*/  @P0 MOV R6, R8 ;  /* 0x0000000800060202 */ /* 0x000fe40000000f00 */
[----:B------:R-:W-:Y:S01]  /*4700*/  @P0 R2UR UR4, R0 ;  /* 0x00000000000402ca */ /* 0x000fe200000e0000 */
[----:B------:R-:W-:Y:S01]  /*4710*/  VIADD R0, R12, 0x90 ;  /* 0x000000900c007836 */ /* 0x000fe20000000000 */
[----:B------:R-:W-:Y:S02]  /*4720*/  @P0 LOP3.LUT R8, R9, 0xffff, RZ, 0xc0, !PT ;  /* 0x0000ffff09080812 */ /* 0x000fe400078ec0ff */
[----:B------:R-:W-:Y:S02]  /*4730*/  @P0 R2UR UR6, R6 ;  /* 0x00000000060602ca */ /* 0x000fe400000e0000 */
[----:B------:R-:W-:Y:S02]  /*4740*/  PRMT R0, RZ, 0x654, R0 ;  /* 0x00000654ff007816 */ /* 0x000fe40000000000 */
[----:B------:R-:W-:Y:S02]  /*4750*/  @P0 R2UR UR5, R8 ;  /* 0x00000000080502ca */ /* 0x000fe400000e0000 */
[----:B------:R2:W-:Y:S03]  /*4760*/  SYNCS.ARRIVE.TRANS64.RED.A1T0 RZ, [R0+URZ], RZ ;  /* 0x000000ff00ff79a7 */ /* 0x0005e600081004ff */
[----:B------:R-:W-:Y:S04]  /*4770*/  @UP1 UMOV UR29, UR4 ;  /* 0x00000004001d1c82 */ /* 0x000fe80008000000 */
[----:B------:R-:W-:Y:S04]  /*4780*/  @UP1 UMOV UR14, UR6 ;  /* 0x00000006000e1c82 */ /* 0x000fe80008000000 */
[----:B------:R-:W-:Y:S01]  /*4790*/  @UP1 UMOV UR13, UR5 ;  /* 0x00000005000d1c82 */ /* 0x000fe20008000000 */
[----:B------:R-:W-:Y:S05]  /*47a0*/  BRA.U !UP0, `(.L_x_86) ;  /* 0x0000000108a47547 */ /* 0x000fea000b800000 */
[----:B------:R-:W-:Y:S02]  /*47b0*/  UIMAD.WIDE.U32 UR16, UR13, UR51, URZ ;  /* 0x000000330d1072a5 */ /* 0x000fe4000f8e00ff */
[----:B------:R-:W-:Y:S02]  /*47c0*/  UIMAD.WIDE.U32 UR18, UR14, UR48, URZ ;  /* 0x000000300e1272a5 */ /* 0x000fe4000f8e00ff */
[----:B------:R-:W-:Y:S02]  /*47d0*/  USEL UR4, UR30, UR47, !UP5 ;  /* 0x0000002f1e047287 */ /* 0x000fe4000e800000 */
[----:B------:R-:W-:Y:S02]  /*47e0*/  USEL UR7, UR31, UR52, !UP6 ;  /* 0x000000341f077287 */ /* 0x000fe4000f000000 */
[----:B-1----:R-:W-:Y:S02]  /*47f0*/  UIMAD.WIDE.U32 UR8, UR4, UR22, URZ ;  /* 0x00000016040872a5 */ /* 0x002fe4000f8e00ff */
[----:B------:R-:W-:Y:S01]  /*4800*/  UIMAD.WIDE.U32 UR10, UR7, UR22, URZ ;  /* 0x00000016070a72a5 */ /* 0x000fe2000f8e00ff */
[----:B------:R-:W-:Y:S02]  /*4810*/  UMOV UR5, UR17 ;  /* 0x0000001100057c82 */ /* 0x000fe40008000000 */
[----:B------:R-:W-:Y:S03]  /*4820*/  USHF.R.U32.HI UR6, URZ, UR54, UR5 ;  /* 0x00000036ff067299 */ /* 0x000fe60008011605 */
[----:B------:R-:W-:Y:S01]  /*4830*/  UMOV UR5, UR19 ;  /* 0x0000001300057c82 */ /* 0x000fe20008000000 */
[----:B------:R-:W-:Y:S02]  /*4840*/  USEL UR6, UR13, UR6, !UP5 ;  /* 0x000000060d067287 */ /* 0x000fe4000e800000 */
[----:B------:R-:W-:Y:S03]  /*4850*/  USHF.R.U32.HI UR12, URZ, UR49, UR5 ;  /* 0x00000031ff0c7299 */ /* 0x000fe60008011605 */
[----:B------:R-:W-:Y:S02]  /*4860*/  UMOV UR5, UR9 ;  /* 0x0000000900057c82 */ /* 0x000fe40008000000 */
[----:B------:R-:W-:Y:S03]  /*4870*/  @UP4 USHF.R.U32.HI UR4, URZ, UR23, UR5 ;  /* 0x00000017ff044299 */ /* 0x000fe60008011605 */
[----:B------:R-:W-:Y:S01]  /*4880*/  UMOV UR5, UR11 ;  /* 0x0000000b00057c82 */ /* 0x000fe20008000000 */
[----:B------:R-:W-:Y:S02]  /*4890*/  UIMAD UR4, UR45, UR4, URZ ;  /* 0x000000042d0472a4 */ /* 0x000fe4000f8e02ff */
[----:B------:R-:W-:Y:S02]  /*48a0*/  @UP4 USHF.R.U32.HI UR7, URZ, UR23, UR5 ;  /* 0x00000017ff074299 */ /* 0x000fe40008011605 */
[----:B------:R-:W-:Y:S02]  /*48b0*/  UIMAD.WIDE.U32 UR10, UR6, UR22, URZ ;  /* 0x00000016060a72a5 */ /* 0x000fe4000f8e00ff */
[----:B------:R-:W-:Y:S02]  /*48c0*/  USEL UR5, UR14, UR12, !UP6 ;  /* 0x0000000c0e057287 */ /* 0x000fe4000f000000 */
[----:B------:R-:W-:Y:S02]  /*48d0*/  UIMAD UR8, UR45, UR7, URZ ;  /* 0x000000072d0872a4 */ /* 0x000fe4000f8e02ff */
[----:B------:R-:W-:Y:S03]  /*48e0*/  UISETP.GE.AND UP0, UPT, UR6, UR4, UPT ;  /* 0x000000040600728c */ /* 0x000fe6000bf06270 */
[----:B------:R-:W-:Y:S01]  /*48f0*/  UMOV UR4, UR11 ;  /* 0x0000000b00047c82 */ /* 0x000fe20008000000 */
[----:B------:R-:W-:Y:S02]  /*4900*/  UISETP.GE.OR UP0, UPT, UR5, UR8, UP0 ;  /* 0x000000080500728c */ /* 0x000fe40008706670 */
[----:B------:R-:W-:Y:S02]  /*4910*/  USHF.R.U32.HI UR4, URZ, UR23, UR4 ;  /* 0x00000017ff047299 */ /* 0x000fe40008011604 */
[----:B------:R-:W-:Y:S02]  /*4920*/  UIMAD.WIDE.U32 UR8, UR5, UR22, URZ ;  /* 0x00000016050872a5 */ /* 0x000fe4000f8e00ff */
[----:B------:R-:W-:Y:S04]  /*4930*/  USEL UR10, UR6, UR4, !UP4 ;  /* 0x00000004060a7287 */ /* 0x000fe8000e000000 */
[----:B------:R-:W-:Y:S01]  /*4940*/  UIADD3 UR11, UPT, UPT, -UR10, URZ, URZ ;  /* 0x000000ff0a0b7290 */ /* 0x000fe2000fffe1ff */
[----:B------:R-:W-:Y:S02]  /*4950*/  @!UP0 UMOV UR4, UR9 ;  /* 0x0000000900048c82 */ /* 0x000fe40008000000 */
[----:B------:R-:W-:Y:S02]  /*4960*/  @!UP0 USHF.R.U32.HI UR4, URZ, UR23, UR4 ;  /* 0x00000017ff048299 */ /* 0x000fe40008011604 */
[----:B------:R-:W-:Y:S02]  /*4970*/  UIMAD UR8, UR45, UR11, UR6 ;  /* 0x0000000b2d0872a4 */ /* 0x000fe4000f8e0206 */
[----:B------:R-:W-:Y:S04]  /*4980*/  @!UP0 USEL UR4, UR5, UR4, !UP4 ;  /* 0x0000000405048287 */ /* 0x000fe8000e000000 */
[----:B------:R-:W-:Y:S02]  /*4990*/  @!UP0 UIMAD UR7, UR7, UR8, UR4 ;  /* 0x00000008070782a4 */ /* 0x000fe4000f8e0204 */
[----:B------:R-:W-:Y:S02]  /*49a0*/  @!UP0 UIADD3 UR9, UPT, UPT, UR10, -UR4, URZ ;  /* 0x800000040a098290 */ /* 0x000fe4000fffe0ff */
[----:B------:R-:W-:Y:S02]  /*49b0*/  UIADD3 UR8, UPT, UPT, -UR6, URZ, URZ ;  /* 0x000000ff06087290 */ /* 0x000fe4000fffe1ff */
[----:B------:R-:W-:Y:S02]  /*49c0*/  UIADD3 UR4, UPT, UPT, -UR5, URZ, URZ ;  /* 0x000000ff05047290 */ /* 0x000fe4000fffe1ff */
[----:B------:R-:W-:Y:S03]  /*49d0*/  @!UP0 UIMAD UR6, UR9, UR45, UR5 ;  /* 0x0000002d090682a4 */ /* 0x000fe6000f8e0205 */
[----:B------:R-:W-:Y:S01]  /*49e0*/  @!UP0 UMOV UR5, UR7 ;  /* 0x0000000700058c82 */ /* 0x000fe20008000000 */
[----:B------:R-:W-:Y:S02]  /*49f0*/  UIMAD UR7, UR15, UR4, UR14 ;  /* 0x000000040f0772a4 */ /* 0x000fe4000f8e020e */
[----:B------:R-:W-:Y:S02]  /*4a00*/  UIMAD UR4, UR50, UR8, UR13 ;  /* 0x00000008320472a4 */ /* 0x000fe4000f8e020d */
[----:B------:R-:W-:Y:S02]  /*4a10*/  UIMAD UR14, UR5, UR15, UR7 ;  /* 0x0000000f050e72a4 */ /* 0x000fe4000f8e0207 */
[----:B------:R-:W-:Y:S11]  /*4a20*/  UIMAD UR13, UR6, UR50, UR4 ;  /* 0x00000032060d72a4 */ /* 0x000ff6000f8e0204 */
[----:B------:R-:W-:Y:S01]  /*4a30*/  @!UPT UIADD3 URZ, UPT, UPT, URZ, URZ, URZ ;  /* 0x000000fffffff290 */ /* 0x000fe2000fffe0ff */
.L_x_86:
[----:B------:R-:W3:Y:S01]  /*4a40*/  @!UP3 LDCU.128 UR8, c[0x0][0xb10] ;  /* 0x00016200ff08b7ac */ /* 0x000ee20008000c00 */
[C---:B------:R-:W-:Y:S02]  /*4a50*/  ISETP.NE.U32.AND P1, PT, R4.reuse, RZ, PT ;  /* 0x000000ff0400720c */ /* 0x040fe40003f25070 */
[----:B------:R-:W-:Y:S02]  /*4a60*/  ISETP.NE.U32.AND P0, PT, R4, RZ, PT ;  /* 0x000000ff0400720c */ /* 0x000fe40003f05070 */
[C---:B------:R-:W-:Y:S02]  /*4a70*/  ISETP.NE.AND.EX P1, PT, R5.reuse, RZ, PT, P1 ;  /* 0x000000ff0500720c */ /* 0x040fe40003f25310 */
[----:B------:R-:W-:Y:S01]  /*4a80*/  ISETP.NE.AND.EX P0, PT, R5, RZ, PT, P0 ;  /* 0x000000ff0500720c */ /* 0x000fe20003f05300 */
[----:B------:R-:W4:Y:S01]  /*4a90*/  @!UP3 LDCU UR5, c[0x0][0xb0c] ;  /* 0x00016180ff05b7ac */ /* 0x000f220008000800 */
[----:B------:R-:W-:Y:S01]  /*4aa0*/  SHF.L.U32 R9, R15, 0x1f, RZ ;  /* 0x0000001f0f097819 */ /* 0x000fe200000006ff */
[----:B------:R-:W-:Y:S02]  /*4ab0*/  USHF.L.U32 UR42, UR32, 0x8, URZ ;  /* 0x00000008202a7899 */ /* 0x000fe400080006ff */
[----:B------:R-:W-:Y:S02]  /*4ac0*/  USHF.L.U32 UR43, UR20, 0x6, URZ ;  /* 0x00000006142b7899 */ /* 0x000fe400080006ff */
[----:B---3--:R-:W-:Y:S07]  /*4ad0*/  UIMAD.WIDE.U32 UR6, UR14, UR8, URZ ;  /* 0x000000080e0672a5 */ /* 0x008fee000f8e00ff */
[----:B------:R-:W-:Y:S01]  /*4ae0*/  @!UP3 UMOV UR4, UR7 ;  /* 0x000000070004bc82 */ /* 0x000fe20008000000 */
[----:B----4-:R-:W-:Y:S02]  /*4af0*/  @!UP3 UISETP.NE.AND UP0, UPT, UR5, 0x1, UPT ;  /* 0x000000010500b88c */ /* 0x010fe4000bf05270 */
[----:B------:R-:W-:Y:S02]  /*4b00*/  @!UP3 USHF.R.U32.HI UR4, URZ, UR9, UR4 ;  /* 0x00000009ff04b299 */ /* 0x000fe40008011604 */
[----:B------:R-:W-:Y:S02]  /*4b10*/  UIMAD.WIDE.U32 UR6, UR13, UR11, URZ ;  /* 0x0000000b0d0672a5 */ /* 0x000fe4000f8e00ff */
[----:B------:R-:W-:Y:S02]  /*4b20*/  @!UP3 USEL UR8, UR14, UR4, !UP0 ;  /* 0x000000040e08b287 */ /* 0x000fe4000c000000 */
[----:B------:R-:W-:Y:S03]  /*4b30*/  @!UP3 UISETP.NE.AND UP0, UPT, UR10, 0x1, UPT ;  /* 0x000000010a00b88c */ /* 0x000fe6000bf05270 */
[----:B------:R-:W-:Y:S02]  /*4b40*/  @!UP3 UMOV UR6, UR7 ;  /* 0x000000070006bc82 */ /* 0x000fe40008000000 */
[----:B------:R-:W3:Y:S02]  /*4b50*/  @!UP3 LDCU UR4, c[0x0][0xb20] ;  /* 0x00016400ff04b7ac */ /* 0x000ee40008000800 */
[----:B---3--:R-:W-:Y:S04]  /*4b60*/  @!UP3 USHF.R.U32.HI UR6, URZ, UR4, UR6 ;  /* 0x00000004ff06b299 */ /* 0x008fe80008011606 */
[----:B------:R-:W-:Y:S04]  /*4b70*/  @!UP3 USEL UR6, UR13, UR6, !UP0 ;  /* 0x000000060d06b287 */ /* 0x000fe8000c000000 */
[----:B------:R-:W-:Y:S02]  /*4b80*/  @!UP3 UIADD3 UR4, UPT, UPT, -UR8, UR6, URZ ;  /* 0x000000060804b290 */ /* 0x000fe4000fffe1ff */
[----:B------:R-:W-:Y:S02]  /*4b90*/  @!UP3 UIADD3 UR6, UPT, UPT, UR8, -UR6, URZ ;  /* 0x800000060806b290 */ /* 0x000fe4000fffe0ff */
[----:B------:R-:W-:Y:S02]  /*4ba0*/  @!UP3 UIMAD UR14, UR4, UR5, UR14 ;  /* 0x00000005040eb2a4 */ /* 0x000fe4000f8e020e */
[----:B------:R-:W-:Y:S01]  /*4bb0*/  @!UP3 UIMAD UR13, UR6, UR10, UR13 ;  /* 0x0000000a060db2a4 */ /* 0x000fe2000f8e020d */
[----:B------:R-:W-:Y:S11]  /*4bc0*/  BRA.U UP2, `(.L_x_87) ;  /* 0x0000000102107547 */ /* 0x000ff6000b800000 */
[----:B--2---:R-:W-:Y:S04]  /*4bd0*/  MOV R0, UR53 ;  /* 0x0000003500007c02 */ /* 0x004fe80008000f00 */
[----:B------:R-:W-:Y:S04]  /*4be0*/  SHF.L.U32 R11, R0, 0x1f, RZ ;  /* 0x0000001f000b7819 */ /* 0x000fe800000006ff */
[----:B------:R-:W2:Y:S02]  /*4bf0*/  SYNCS.PHASECHK.TRANS64.TRYWAIT P2, [UR21+0x78], R11 ;  /* 0x0000780bff0075a7 */ /* 0x000ea40008041115 */
[----:B--2---:R-:W-:Y:S05]  /*4c00*/  @!P2 BRA `(.L_x_88) ;  /* 0x000000580014a947 */ /* 0x004fea0003800000 */
.L_x_87:
[----:B------:R-:W-:Y:S05]  /*4c10*/  @!P1 BRA `(.L_x_89) ;  /* 0x0000000000309947 */ /* 0x000fea0003800000 */
[----:B------:R-:W-:Y:S01]  /*4c20*/  ISETP.NE.U32.AND P1, PT, R2, RZ, PT ;  /* 0x000000ff0200720c */ /* 0x000fe20003f25070 */
[----:B------:R-:W3:Y:S01]  /*4c30*/  LDCU.64 UR4, c[0x0][0x358] ;  /* 0x00006b00ff0477ac */ /* 0x000ee20008000a00 */
[----:B------:R-:W-:Y:S02]  /*4c40*/  IMAD.MOV.U32 R80, RZ, RZ, 0x1 ;  /* 0x00000001ff507424 */ /* 0x000fe400078e00ff */
[----:B------:R-:W-:Y:S11]  /*4c50*/  ISETP.NE.AND.EX P1, PT, R3, RZ, PT, P1 ;  /* 0x000000ff0300720c */ /* 0x000ff60003f25310 */
[----:B------:R-:W-:Y:S02]  /*4c60*/  @!UPT UIADD3 URZ, UPT, UPT, URZ, URZ, URZ ;  /* 0x000000fffffff290 */ /* 0x000fe4000fffe0ff */
[----:B--2---:R-:W2:Y:S01]  /*4c70*/  @P1 LDC.64 R10, c[0x0][0x888] ;  /* 0x00022200ff0a1b82 */ /* 0x004ea20000000a00 */
[----:B------:R-:W-:Y:S04]  /*4c80*/  @P1 IMAD R0, R4, UR36, RZ ;  /* 0x0000002404001c24 */ /* 0x000fe8000f8e02ff */
[----:B--2---:R-:W-:Y:S04]  /*4c90*/  @P1 IMAD.WIDE R10, R0, 0x4, R10 ;  /* 0x00000004000a1825 */ /* 0x004fe800078e020a */
[----:B------:R-:W-:Y:S01]  /*4ca0*/  HFMA2 R0, -RZ, RZ, 0, 5.9604644775390625e-08 ;  /* 0x00000001ff007431 */ /* 0x000fe200000001ff */
[----:B---3-5:R3:W5:Y:S04]  /*4cb0*/  @P1 LDG.E R41, desc[UR4][R10.64] ;  /* 0x000000040a291981 */ /* 0x028768000c1e1900 */
[----:B------:R-:W-:Y:S01]  /*4cc0*/  @!P1 PRMT R80, R0, 0x7610, R80 ;  /* 0x0000761000509816 */ /* 0x000fe20000000050 */
[----:B---3--:R-:W4:Y:S06]  /*4cd0*/  @!P1 LDC R41, c[0x0][0x880] ;  /* 0x00022000ff299b82 */ /* 0x008f2c0000000800 */
.L_x_89:
[----:B----45:R-:W-:Y:S01]  /*4ce0*/  @!P0 FSETP.EQ.AND P1, PT, R41, RZ, PT ;  /* 0x000000ff2900820b */ /* 0x030fe20003f22000 */
[----:B------:R-:W-:Y:S01]  /*4cf0*/  @!UPT UIADD3 URZ, UPT, UPT, URZ, URZ, URZ ;  /* 0x000000fffffff290 */ /* 0x000fe2000fffe0ff */
[----:B------:R-:W-:Y:S11]  /*4d00*/  @!P0 BRA `(.L_x_90) ;  /* 0x0000000000188947 */ /* 0x000ff60003800000 */
[----:B------:R-:W-:Y:S02]  /*4d10*/  LOP3.LUT P0, RZ, R80, 0xff, RZ, 0xc0, !PT ;  /* 0x000000ff50ff7812 */ /* 0x000fe4000780c0ff */
[----:B------:R-:W-:Y:S04]  /*4d20*/  ISETP.NE.U32.AND P1, PT, R2, RZ, PT ;  /* 0x000000ff0200720c */ /* 0x000fe80003f25070 */
[----:B------:R-:W-:Y:S04]  /*4d30*/  ISETP.NE.AND.EX P1, PT, R3, RZ, PT, P1 ;  /* 0x000000ff0300720c */ /* 0x000fe80003f25310 */
[----:B------:R-:W-:Y:S03]  /*4d40*/  PLOP3.LUT P1, PT, P1, PT, PT, 0x8, 0x80 ;  /* 0x000000000080781c */ /* 0x000fe60000f2e170 */
[----:B------:R-:W-:Y:S11]  /*4d50*/  @P0 FSETP.EQ.AND P1, PT, R41, RZ, PT ;  /* 0x000000ff2900020b */ /* 0x000ff60003f22000 */
[----:B------:R-:W-:Y:S02]  /*4d60*/  @!UPT UIADD3 URZ, UPT, UPT, URZ, URZ, URZ ;  /* 0x000000fffffff290 */ /* 0x000fe4000fffe0ff */
.L_x_90:
[----:B------:R-:W3:Y:S01]  /*4d70*/  SYNCS.PHASECHK.TRANS64.TRYWAIT P2, [UR21+0x50], R9 ;  /* 0x00005009ff0075a7 */ /* 0x000ee20008041115 */
[----:B------:R-:W-:Y:S04]  /*4d80*/  ELECT P0, URZ, PT ;  /* 0x0000000000ff782f */ /* 0x000fe80003800000 */
[----:B------:R-:W-:Y:S11]  /*4d90*/  PLOP3.LUT P1, PT, P1, P0, PT, 0xf2, 0x2f ;  /* 0x00000000002f781c */ /* 0x000ff60000f21e72 */
[----:B------:R-:W-:Y:S02]  /*4da0*/  @!UPT UIADD3 URZ, UPT, UPT, URZ, URZ, URZ ;  /* 0x000000fffffff290 */ /* 0x000fe4000fffe0ff */
[----:B------:R-:W-:Y:S05]  /*4db0*/  @!P1 IADD3 R8, P0, PT, R16, 0x580, RZ ;  /* 0x0000058010089810 */ /* 0x000fea0007f1e0ff */
[----:B------:R-:W-:Y:S01]  /*4dc0*/  @!P1 IMAD.X R6, RZ, RZ, R17, P0 ;  /* 0x000000ffff069224 */ /* 0x000fe200000e0611 */
[----:B---3--:R-:W-:Y:S07]  /*4dd0*/  @!P2 BRA `(.L_x_91) ;  /* 0x0000005400b8a947 */ /* 0x008fee0003800000 */
.L_x_179:
[----:B------:R-:W-:Y:S01]  /*4de0*/  @!P1 R2UR UR5, R8 ;  /* 0x00000000080592ca */ /* 0x000fe200000e0000 */
[----:B------:R-:W-:Y:S01]  /*4df0*/  VOTEU.ALL UP0, P1 ;  /* 0x0000000000ff7886 */ /* 0x000fe20000800000 */
[----:B------:R-:W-:Y:S01]  /*4e00*/  @!P1 R2UR UR4, R6 ;  /* 0x00000000060492ca */ /* 0x000fe200000e0000 */
[----:B------:R-:W-:Y:S01]  /*4e10*/  UMOV UR6, 0x0 ;  /* 0x0000000000067882 */ /* 0x000fe20000000000 */
[----:B------:R-:W-:Y:S01]  /*4e20*/  UMOV UR7, 0x10000000 ;  /* 0x1000000000077882 */ /* 0x000fe20000000000 */
[----:B------:R-:W-:Y:S01]  /*4e30*/  UMOV UR44, UR36 ;  /* 0x00000024002c7c82 */ /* 0x000fe20008000000 */
[----:B------:R-:W-:Y:S01]  /*4e40*/  @!UP0 UIADD3 UR40, UPT, UPT, UR21, 0x200, URZ ;  /* 0x0000020015288890 */ /* 0x000fe2000fffe0ff */
[----:B--2---:R-:W-:Y:S01]  /*4e50*/  @!P1 IMAD.MOV.U32 R0, RZ, RZ, 0x2000 ;  /* 0x00002000ff009424 */ /* 0x004fe200078e00ff */
[----:B------:R-:W-:Y:S01]  /*4e60*/  @!UP0 UIADD3 UR10, UPT, UPT, UR42, 0x80, URZ ;  /* 0x000000802a0a8890 */ /* 0x000fe2000fffe0ff */
[----:B------:R-:W-:Y:S01]  /*4e70*/  @!P1 IADD3 R8, P0, PT, R16, 0x580, RZ ;  /* 0x0000058010089810 */ /* 0x000fe20007f1e0ff */
[----:B------:R-:W-:Y:S01]  /*4e80*/  @!UP0 UIADD3 UR8, UPT, UPT, UR21, 0x1200, URZ ;  /* 0x0000120015088890 */ /* 0x000fe2000fffe0ff */
[----:B------:R-:W-:Y:S02]  /*4e90*/  VOTEU.ALL UP0, P1 ;  /* 0x0000000000ff7886 */ /* 0x000fe40000800000 */
[----:B------:R-:W-:Y:S01]  /*4ea0*/  IMAD.U32 R10, RZ, RZ, UR5 ;  /* 0x00000005ff0a7e24 */ /* 0x000fe2000f8e00ff */
[----:B------:R-:W-:Y:S01]  /*4eb0*/  UMOV UR9, UR41 ;  /* 0x0000002900097c82 */ /* 0x000fe20008000000 */
[----:B------:R-:W-:Y:S01]  /*4ec0*/  IMAD.U32 R11, RZ, RZ, UR4 ;  /* 0x00000004ff0b7e24 */ /* 0x000fe2000f8e00ff */
[----:B------:R-:W-:Y:S01]  /*4ed0*/  UMOV UR11, UR43 ;  /* 0x0000002b000b7c82 */ /* 0x000fe20008000000 */
[----:B------:R-:W-:Y:S01]  /*4ee0*/  UMOV UR12, UR36 ;  /* 0x00000024000c7c82 */ /* 0x000fe20008000000 */
[----:B------:R-:W-:Y:S01]  /*4ef0*/  @!P1 R2UR UR4, R10 ;  /* 0x000000000a0492ca */ /* 0x000fe200000e0000 */
[----:B------:R-:W-:Y:S01]  /*4f00*/  @!P1 IMAD.X R6, RZ, RZ, R17, P0 ;  /* 0x000000ffff069224 */ /* 0x000fe200000e0611 */
[----:B------:R-:W-:Y:S11]  /*4f10*/  @!P1 R2UR UR5, R11 ;  /* 0x000000000b0592ca */ /* 0x000ff600000e0000 */
[----:B------:R-:W-:Y:S02]  /*4f20*/  @!UPT UIADD3 URZ, UPT, UPT, URZ, URZ, URZ ;  /* 0x000000fffffff290 */ /* 0x000fe4000fffe0ff */
[----:B------:R2:W-:Y:S01]  /*4f30*/  @!UP0 UTMALDG.3D [UR40], [UR4], desc[UR6] ;  /* 0x00000628040085b4 */ /* 0x0005e20008011000 */
[----:B------:R-:W-:Y:S05]  /*4f40*/  VOTEU.ALL UP0, P1 ;  /* 0x0000000000ff7886 */ /* 0x000fea0000800000 */
[----:B------:R2:W-:Y:S01]  /*4f50*/  @!UP0 UTMALDG.3D [UR8], [UR4], desc[UR6] ;  /* 0x00000608040085b4 */ /* 0x0005e20008011000 */
[----:B------:R2:W-:Y:S01]  /*4f60*/  @!P1 SYNCS.ARRIVE.TRANS64.RED.A0TR RZ, [UR21+0x30], R0 ;  /* 0x00003000ffff99a7 */ /* 0x0005e20008300415 */
[----:B------:R-:W-:Y:S01]  /*4f70*/  SYNCS.ARRIVE.TRANS64.RED.A1T0 RZ, [UR46], RZ ;  /* 0x000000ffffff79a7 */ /* 0x000fe2000810042e */
[----:B------:R-:W3:Y:S02]  /*4f80*/  SYNCS.PHASECHK.TRANS64.TRYWAIT P2, [UR21+0x58], R9 ;  /* 0x00005809ff0075a7 */ /* 0x000ee40008041115 */
[----:B--23--:R-:W-:Y:S05]  /*4f90*/  @!P2 BRA `(.L_x_92) ;  /* 0x000000540060a947 */ /* 0x00cfea0003800000 */
.L_x_181:
        /* <DEDUP_REMOVED lines=10> */
[----:B------:R-:W-:Y:S02]  /*5040*/  @!UP0 UIADD3 UR10, UPT, UPT, UR42, 0xa0, URZ ;  /* 0x000000a02a0a8890 */ /* 0x000fe4000fffe0ff */
[----:B------:R-:W-:Y:S01]  /*5050*/  @!UP0 UIADD3 UR8, UPT, UPT, UR21, 0x3200, URZ ;  /* 0x0000320015088890 */ /* 0x000fe2000fffe0ff */
[----:B------:R-:W-:Y:S01]  /*5060*/  IMAD.U32 R10, RZ, RZ, UR5 ;  /* 0x00000005ff0a7e24 */ /* 0x000fe2000f8e00ff */
[----:B------:R-:W-:Y:S01]  /*5070*/  VOTEU.ALL UP0, P1 ;  /* 0x0000000000ff7886 */ /* 0x000fe20000800000 */
[----:B------:R-:W-:Y:S01]  /*5080*/  IMAD.U32 R11, RZ, RZ, UR4 ;  /* 0x00000004ff0b7e24 */ /* 0x000fe2000f8e00ff */
[----:B------:R-:W-:Y:S01]  /*5090*/  UMOV UR9, UR33 ;  /* 0x0000002100097c82 */ /* 0x000fe20008000000 */
[----:B------:R-:W-:Y:S01]  /*50a0*/  UMOV UR11, UR43 ;  /* 0x0000002b000b7c82 */ /* 0x000fe20008000000 */
[----:B------:R-:W-:Y:S01]  /*50b0*/  @!P1 R2UR UR4, R10 ;  /* 0x000000000a0492ca */ /* 0x000fe200000e0000 */
[----:B------:R-:W-:Y:S01]  /*50c0*/  UMOV UR12, UR36 ;  /* 0x00000024000c7c82 */ /* 0x000fe20008000000 */
[----:B------:R-:W-:Y:S01]  /*50d0*/  @!P1 R2UR UR5, R11 ;  /* 0x000000000b0592ca */ /* 0x000fe200000e0000 */
[----:B------:R-:W-:Y:S11]  /*50e0*/  @!P1 IMAD.X R6, RZ, RZ, R17, P0 ;  /* 0x000000ffff069224 */ /* 0x000ff600000e0611 */
[----:B------:R-:W-:Y:S01]  /*50f0*/  @!UPT UIADD3 URZ, UPT, UPT, URZ, URZ, URZ ;  /* 0x000000fffffff290 */ /* 0x000fe2000fffe0ff */
[----:B------:R2:W-:Y:S01]  /*5100*/  @!UP0 UTMALDG.3D [UR32], [UR4], desc[UR6] ;  /* 0x00000620040085b4 */ /* 0x0005e20008011000 */
[----:B------:R-:W-:Y:S05]  /*5110*/  VOTEU.ALL UP0, P1 ;  /* 0x0000000000ff7886 */ /* 0x000fea0000800000 */
[----:B------:R2:W-:Y:S01]  /*5120*/  @!UP0 UTMALDG.3D [UR8], [UR4], desc[UR6] ;  /* 0x00000608040085b4 */ /* 0x0005e20008011000 */
[----:B------:R2:W-:Y:S01]  /*5130*/  @!P1 SYNCS.ARRIVE.TRANS64.RED.A0TR RZ, [UR21+0x38], R0 ;  /* 0x00003800ffff99a7 */ /* 0x0005e20008300415 */
[----:B------:R-:W-:Y:S01]  /*5140*/  SYNCS.ARRIVE.TRANS64.RED.A1T0 RZ, [UR39], RZ ;  /* 0x000000ffffff79a7 */ /* 0x000fe20008100427 */
[----:B------:R-:W3:Y:S02]  /*5150*/  SYNCS.PHASECHK.TRANS64.TRYWAIT P2, [UR21+0x60], R9 ;  /* 0x00006009ff0075a7 */ /* 0x000ee40008041115 */
[----:B--23--:R-:W-:Y:S05]  /*5160*/  @!P2 BRA `(.L_x_93) ;  /* 0x000000540004a947 */ /* 0x00cfea0003800000 */
.L_x_183:
        /* <DEDUP_REMOVED lines=9> */
[----:B------:R-:W-:Y:S01]  /*5200*/  VIADD R14, R14, 0x1 ;  /* 0x000000010e0e7836 */ /* 0x000fe20000000000 */
        /* <DEDUP_REMOVED lines=10> */
[----:B------:R-:W-:Y:S11]  /*52b0*/  UMOV UR12, UR36 ;  /* 0x00000024000c7c82 */ /* 0x000ff60008000000 */
        /* <DEDUP_REMOVED lines=8> */
.L_x_185:
[----:B------:R-:W-:Y:S01]  /*5340*/  UPLOP3.LUT UP2, UPT, UPT, UPT, UPT, 0x80, 0x8 ;  /* 0x000000000008789c */ /* 0x000fe20003f4f070 */
[----:B------:R-:W-:Y:S01]  /*5350*/  @!P1 IADD3 R6, P0, PT, R16, 0x580, RZ ;  /* 0x0000058010069810 */ /* 0x000fe20007f1e0ff */
[----:B------:R-:W-:Y:S01]  /*5360*/  UMOV UR6, 0x0 ;  /* 0x0000000000067882 */ /* 0x000fe20000000000 */
[----:B------:R-:W-:Y:S01]  /*5370*/  UMOV UR7, 0x10000000 ;  /* 0x1000000000077882 */ /* 0x000fe20000000000 */
[----:B------:R-:W-:Y:S01]  /*5380*/  VOTEU.ALL UP0, P1 ;  /* 0x0000000000ff7886 */ /* 0x000fe20000800000 */
[----:B------:R-:W-:Y:S01]  /*5390*/  @!P1 R2UR UR5, R6 ;  /* 0x00000000060592ca */ /* 0x000fe200000e0000 */
[----:B--2---:R-:W-:Y:S01]  /*53a0*/  @!P1 IMAD.X R0, RZ, RZ, R17, P0 ;  /* 0x000000ffff009224 */ /* 0x004fe200000e0611 */
[----:B------:R-:W-:Y:S01]  /*53b0*/  UMOV UR19, UR43 ;  /* 0x0000002b00137c82 */ /* 0x000fe20008000000 */
[----:B------:R-:W-:Y:S01]  /*53c0*/  UMOV UR20, UR36 ;  /* 0x0000002400147c82 */ /* 0x000fe20008000000 */
[----:B------:R-:W-:Y:S01]  /*53d0*/  @!UP0 UIADD3 UR18, UPT, UPT, UR42, 0x60, URZ ;  /* 0x000000602a128890 */ /* 0x000fe2000fffe0ff */
[----:B------:R-:W-:Y:S01]  /*53e0*/  R2UR UR26, R82 ;  /* 0x00000000521a72ca */ /* 0x000fe200000e0000 */
[----:B------:R-:W-:Y:S01]  /*53f0*/  @!UP0 UIADD3 UR16, UPT, UPT, UR21, 0x6200, URZ ;  /* 0x0000620015108890 */ /* 0x000fe2000fffe0ff */
[----:B------:R-:W-:Y:S01]  /*5400*/  @!P1 R2UR UR4, R0 ;  /* 0x00000000000492ca */ /* 0x000fe200000e0000 */
[----:B------:R-:W-:Y:S01]  /*5410*/  @!UP0 UIADD3 UR17, UPT, UPT, UR21, 0x48, URZ ;  /* 0x0000004815118890 */ /* 0x000fe2000fffe0ff */
[----:B------:R-:W-:Y:S01]  /*5420*/  R2UR UR24, R83 ;  /* 0x00000000531872ca */ /* 0x000fe200000e0000 */
[----:B------:R-:W-:Y:S01]  /*5430*/  @!UP0 UIADD3 UR10, UPT, UPT, UR42, 0xe0, URZ ;  /* 0x000000e02a0a8890 */ /* 0x000fe2000fffe0ff */
[----:B------:R-:W-:Y:S01]  /*5440*/  ISETP.NE.AND P0, PT, R14, 0x2, PT ;  /* 0x000000020e00780c */ /* 0x000fe20003f05270 */
[----:B------:R-:W-:Y:S01]  /*5450*/  @!UP0 UIADD3 UR8, UPT, UPT, UR21, 0x7200, URZ ;  /* 0x0000720015088890 */ /* 0x000fe2000fffe0ff */
[----:B------:R-:W-:Y:S01]  /*5460*/  IMAD.U32 R8, RZ, RZ, UR5 ;  /* 0x00000005ff087e24 */ /* 0x000fe2000f8e00ff */
[----:B------:R-:W-:Y:S01]  /*5470*/  VOTEU.ALL UP0, P1 ;  /* 0x0000000000ff7886 */ /* 0x000fe20000800000 */
[----:B------:R-:W-:Y:S01]  /*5480*/  UMOV UR11, UR43 ;  /* 0x0000002b000b7c82 */ /* 0x000fe20008000000 */
[----:B------:R-:W-:Y:S01]  /*5490*/  UMOV UR12, UR36 ;  /* 0x00000024000c7c82 */ /* 0x000fe20008000000 */
[----:B------:R-:W-:Y:S01]  /*54a0*/  UMOV UR9, UR17 ;  /* 0x0000001100097c82 */ /* 0x000fe20008000000 */
[----:B------:R-:W-:Y:S01]  /*54b0*/  SEL R0, RZ, 0x1, P0 ;  /* 0x00000001ff007807 */ /* 0x000fe20000000000 */
[----:B------:R-:W-:Y:S01]  /*54c0*/  UIADD3 UR32, UPT, UPT, UR13, UR26, URZ ;  /* 0x0000001a0d207290 */ /* 0x000fe2000fffe0ff */
[----:B------:R-:W-:Y:S01]  /*54d0*/  IMAD.U32 R9, RZ, RZ, UR4 ;  /* 0x00000004ff097e24 */ /* 0x000fe2000f8e00ff */
[----:B------:R-:W-:Y:S01]  /*54e0*/  @!P1 R2UR UR4, R8 ;  /* 0x00000000080492ca */ /* 0x000fe200000e0000 */
[----:B------:R-:W-:Y:S01]  /*54f0*/  UMOV UR36, UR29 ;  /* 0x0000001d00247c82 */ /* 0x000fe20008000000 */
[----:B------:R-:W-:Y:S02]  /*5500*/  LOP3.LUT R13, R13, R0, RZ, 0x3c, !PT ;  /* 0x000000000d0d7212 */ /* 0x000fe400078e3cff */
[----:B------:R-:W-:Y:S02]  /*5510*/  @!P1 R2UR UR5, R9 ;  /* 0x00000000090592ca */ /* 0x000fe400000e0000 */
[----:B------:R-:W-:Y:S02]  /*5520*/  LOP3.LUT R15, R15, 0x1, RZ, 0x3c, !PT ;  /* 0x000000010f0f7812 */ /* 0x000fe400078e3cff */
[----:B------:R-:W-:Y:S09]  /*5530*/  SEL R14, R14, RZ, P0 ;  /* 0x000000ff0e0e7207 */ /* 0x000ff20000000000 */
[----:B------:R2:W-:Y:S01]  /*5540*/  @!UP0 UTMALDG.3D [UR16], [UR4], desc[UR6] ;  /* 0x00000610040085b4 */ /* 0x0005e20008011000 */
[----:B------:R-:W-:Y:S05]  /*5550*/  VOTEU.ALL UP0, P1 ;  /* 0x0000000000ff7886 */ /* 0x000fea0000800000 */
[----:B------:R3:W-:Y:S01]  /*5560*/  @!UP0 UTMALDG.3D [UR8], [UR4], desc[UR6] ;  /* 0x00000608040085b4 */ /* 0x0007e20008011000 */
[----:B------:R3:W-:Y:S01]  /*5570*/  @!P1 SYNCS.ARRIVE.TRANS64.RED.A0TR RZ, [UR21+0x48], R7 ;  /* 0x00004807ffff99a7 */ /* 0x0007e20008300415 */
[----:B------:R-:W-:Y:S01]  /*5580*/  SYNCS.ARRIVE.TRANS64.RED.A1T0 RZ, [UR37], RZ ;  /* 0x000000ffffff79a7 */ /* 0x000fe20008100425 */
[----:B--2---:R-:W-:Y:S01]  /*5590*/  UIADD3 UR20, UPT, UPT, UR14, UR24, URZ ;  /* 0x000000180e147290 */ /* 0x004fe2000fffe0ff */
[----:B------:R-:W-:Y:S11]  /*55a0*/  BRA.U UP1, `(.L_x_95) ;  /* 0xfffffff101047547 */ /* 0x000ff6000b83ffff */
[----:B------:R-:W-:-:S04]  /*55b0*/  SHF.L.U32 R3, R15, 0x1f, RZ ;  /* 0x0000001f0f037819 */ /* 0x000fc800000006ff */
[----:B------:R-:W2:Y:S02]  /*55c0*/  SYNCS.PHASECHK.TRANS64.TRYWAIT P0, [UR21+0x50], R3 ;  /* 0x00005003ff0075a7 */ /* 0x000ea40008001115 */
[----:B--2---:R-:W-:Y:S05]  /*55d0*/  @!P0 BRA `(.L_x_96) ;  /* 0x0000005000188947 */ /* 0x004fea0003800000 */
.L_x_187:
[----:B------:R-:W4:Y:S02]  /*55e0*/  SYNCS.PHASECHK.TRANS64.TRYWAIT P0, [UR21+0x58], R3 ;  /* 0x00005803ff0075a7 */ /* 0x000f240008001115 */
[----:B----4-:R-:W-:Y:S05]  /*55f0*/  @!P0 BRA `(.L_x_97) ;  /* 0x0000005000288947 */ /* 0x010fea0003800000 */
.L_x_189:
[----:B------:R-:W4:Y:S02]  /*5600*/  SYNCS.PHASECHK.TRANS64.TRYWAIT P0, [UR21+0x60], R3 ;  /* 0x00006003ff0075a7 */ /* 0x000f240008001115 */
[----:B----4-:R-:W-:Y:S05]  /*5610*/  @!P0 BRA `(.L_x_98) ;  /* 0x0000005000388947 */ /* 0x010fea0003800000 */
.L_x_191:
[----:B--2---:R-:W-:-:S07]  /*5620*/  MOV R0, UR21 ;  /* 0x0000001500007c02 */ /* 0x004fce0008000f00 */
.L_x_99:
[----:B--2---:R-:W-:-:S04]  /*5630*/  SHF.L.U32 R3, R15, 0x1f, RZ ;  /* 0x0000001f0f037819 */ /* 0x004fc800000006ff */
[----:B------:R2:W4:Y:S03]  /*5640*/  SYNCS.PHASECHK.TRANS64.TRYWAIT P0, [R0+URZ+0x68], R3 ;  /* 0x00006803000075a7 */ /* 0x00052600080011ff */
[----:B----4-:R-:W-:Y:S05]  /*5650*/  @!P0 NANOSLEEP.SYNCS 0x989680 ;  /* 0x009896800000895d */ /* 0x010fea0003900000 */
[----:B------:R-:W4:Y:S02]  /*5660*/  @!P0 SYNCS.PHASECHK.TRANS64 P0, [R0+URZ+0x68], R3 ;  /* 0x00006803000085a7 */ /* 0x000f2400080010ff */
[----:B-1-34-:R-:W-:Y:S05]  /*5670*/  @P0 EXIT ;  /* 0x000000000000094d */ /* 0x01afea0003800000 */
[----:B------:R-:W-:Y:S05]  /*5680*/  BRA `(.L_x_99) ;  /* 0xfffffffc00e87947 */ /* 0x000fea000383ffff */
.L_x_84:
[----:B------:R-:W-:-:S06]  /*5690*/  UISETP.GE.AND UP0, UPT, UR13, 0x4, UPT ;  /* 0x000000040d00788c */ /* 0x000fcc000bf06270 */
[----:B------:R-:W-:-:S13]  /*56a0*/  PLOP3.LUT P0, PT, PT, PT, UP0, 0x80, 0x8 ;  /* 0x000000000008781c */ /* 0x000fda0003f0f008 */
[----:B------:R-:W-:Y:S05]  /*56b0*/  @!P0 EXIT ;  /* 0x000000000000894d */ /* 0x000fea0003800000 */
[----:B------:R-:W1:Y:S08]  /*56c0*/  S2UR UR4, SR_CgaCtaId ;  /* 0x00000000000479c3 */ /* 0x000e700000008800 */
[----:B------:R-:W-:Y:S01]  /*56d0*/  BAR.SYNC.DEFER_BLOCKING 0x6, 0xa0 ;  /* 0x0182800000007b1d */ /* 0x000fe20000010000 */
[----:B------:R-:W-:Y:S01]  /*56e0*/  IMAD.SHL.U32 R3, R95, 0x20, RZ ;  /* 0x000000205f037824 */ /* 0x000fe200078e00ff */
[C---:B------:R-:W-:Y:S01]  /*56f0*/  SHF.L.U32 R4, R81.reuse, 0x15, RZ ;  /* 0x0000001551047819 */ /* 0x040fe200000006ff */
[----:B------:R-:W-:Y:S01]  /*5700*/  IMAD.SHL.U32 R5, R81, 0x400, RZ ;  /* 0x0000040051057824 */ /* 0x000fe200078e00ff */
[C---:B------:R-:W-:Y:S01]  /*5710*/  LOP3.LUT R96, R95.reuse, 0x60, RZ, 0xc0, !PT ;  /* 0x000000605f607812 */ /* 0x040fe200078ec0ff */
[----:B------:R-:W-:Y:S01]  /*5720*/  IMAD.SHL.U32 R2, R95, 0x4, RZ ;  /* 0x000000045f027824 */ /* 0x000fe200078e00ff */
[----:B------:R-:W-:-:S02]  /*5730*/  UMOV UR43, 0x400 ;  /* 0x00000400002b7882 */ /* 0x000fc40000000000 */
[----:B------:R-:W2:Y:S01]  /*5740*/  LDC.64 R78, c[0x0][0x8b0] ;  /* 0x00022c00ff4e7b82 */ /* 0x000ea20000000a00 */
[----:B------:R-:W-:Y:S01]  /*5750*/  LOP3.LUT R94, R3, 0xb20, RZ, 0xc0, !PT ;  /* 0x00000b20035e7812 */ /* 0x000fe200078ec0ff */
[----:B------:R-:W-:Y:S01]  /*5760*/  IMAD.U32 R37, R95, 0x10000, RZ ;  /* 0x000100005f257824 */ /* 0x000fe200078e00ff */
[----:B------:R-:W-:Y:S01]  /*5770*/  LOP3.LUT R3, R3, 0xc0, RZ, 0xc0, !PT ;  /* 0x000000c003037812 */ /* 0x000fe200078ec0ff */
[----:B------:R-:W-:Y:S01]  /*5780*/  HFMA2 R36, -RZ, RZ, 0, 0 ;  /* 0x00000000ff247431 */ /* 0x000fe200000001ff */
[----:B------:R-:W-:Y:S01]  /*5790*/  LOP3.LUT R94, R94, 0x400, R5, 0xf8, !PT ;  /* 0x000004005e5e7812 */ /* 0x000fe200078ef805 */
[----:B------:R-:W-:Y:S01]  /*57a0*/  IMAD.MOV.U32 R91, RZ, RZ, 0x1 ;  /* 0x00000001ff5b7424 */ /* 0x000fe200078e00ff */
[----:B------:R-:W-:Y:S01]  /*57b0*/  LOP3.LUT R3, R3, 0x18, R2, 0xf8, !PT ;  /* 0x0000001803037812 */ /* 0x000fe200078ef802 */
[----:B------:R-:W3:Y:S01]  /*57c0*/  LDC.64 R76, c[0x0][0x8a8] ;  /* 0x00022a00ff4c7b82 */ /* 0x000ee20000000a00 */
[----:B------:R-:W-:Y:S01]  /*57d0*/  LOP3.LUT R4, R4, 0x200000, RZ, 0xc0, !PT ;  /* 0x0020000004047812 */ /* 0x000fe200078ec0ff */
[----:B------:R-:W-:Y:S01]  /*57e0*/  IMAD.MOV.U32 R90, RZ, RZ, RZ ;  /* 0x000000ffff5a7224 */ /* 0x000fe200078e00ff */
[----:B------:R-:W-:Y:S01]  /*57f0*/  LOP3.LUT R94, R94, R3, RZ, 0xfc, !PT ;  /* 0x000000035e5e7212 */ /* 0x000fe200078efcff */
[----:B------:R-:W-:Y:S01]  /*5800*/  IMAD.MOV.U32 R87, RZ, RZ, RZ ;  /* 0x000000ffff577224 */ /* 0x000fe200078e00ff */
[----:B------:R-:W-:Y:S01]  /*5810*/  LOP3.LUT R93, R95, 0x2, RZ, 0xc0, !PT ;  /* 0x000000025f5d7812 */ /* 0x000fe200078ec0ff */
[----:B------:R-:W4:Y:S01]  /*5820*/  LDCU UR59, c[0x0][0x370] ;  /* 0x00006e00ff3b77ac */ /* 0x000f220008000800 */
[----:B------:R-:W-:-:S02]  /*5830*/  LOP3.LUT R37, R4, 0x400000, R37, 0xf8, !PT ;  /* 0x0040000004257812 */ /* 0x000fc400078ef825 */
[----:B------:R-:W-:Y:S01]  /*5840*/  LOP3.LUT R95, R95, 0x4, RZ, 0xc0, !PT ;  /* 0x000000045f5f7812 */ /* 0x000fe200078ec0ff */
[----:B-1----:R-:W-:Y:S01]  /*5850*/  ULEA UR43, UR4, UR43, 0x18 ;  /* 0x0000002b042b7291 */ /* 0x002fe2000f8ec0ff */
[----:B------:R-:W-:Y:S01]  /*5860*/  MOV R89, RZ ;  /* 0x000000ff00597202 */ /* 0x000fe20000000f00 */
[----:B------:R-:W1:Y:S02]  /*5870*/  LDCU UR42, c[0x0][0xb0c] ;  /* 0x00016180ff2a77ac */ /* 0x000e640008000800 */
[----:B------:R-:W-:Y:S01]  /*5880*/  UIADD3 UR4, UPT, UPT, UR43, 0x200, URZ ;  /* 0x000002002b047890 */ /* 0x000fe2000fffe0ff */
[----:B------:R-:W1:Y:S04]  /*5890*/  LDCU UR39, c[0x0][0xb30] ;  /* 0x00016600ff2777ac */ /* 0x000e680008000800 */
[----:B------:R-:W4:Y:S01]  /*58a0*/  LDS R0, [UR43+0x130] ;  /* 0x0001302bff007984 */ /* 0x000f220008000800 */
[----:B------:R-:W-:Y:S01]  /*58b0*/  MOV R85, UR4 ;  /* 0x0000000400557c02 */ /* 0x000fe20008000f00 */
[----:B------:R-:W1:Y:S04]  /*58c0*/  LDCU.64 UR56, c[0x0][0x888] ;  /* 0x00011100ff3877ac */ /* 0x000e680008000a00 */
[----:B------:R-:W-:Y:S01]  /*58d0*/  IMAD R94, R94, 0x2, R85 ;  /* 0x000000025e5e7824 */ /* 0x000fe200078e0255 */
[----:B------:R-:W1:Y:S03]  /*58e0*/  LDCU.64 UR40, c[0x0][0xb28] ;  /* 0x00016500ff2877ac */ /* 0x000e660008000a00 */
[--C-:B------:R-:W-:Y:S01]  /*58f0*/  IMAD R93, R93, -0x10, R94.reuse ;  /* 0xfffffff05d5d7824 */ /* 0x100fe200078e025e */
[----:B------:R-:W1:Y:S01]  /*5900*/  LDCU.64 UR62, c[0x0][0x890] ;  /* 0x00011200ff3e77ac */ /* 0x000e620008000a00 */
[----:B------:R-:W-:Y:S01]  /*5910*/  IMAD R92, R95, -0x10, R94 ;  /* 0xfffffff05f5c7824 */ /* 0x000fe200078e025e */
[----:B------:R-:W1:Y:S01]  /*5920*/  LDCU.128 UR52, c[0x0][0xb10] ;  /* 0x00016200ff3477ac */ /* 0x000e620008000c00 */
[----:B------:R-:W1:Y:S01]  /*5930*/  LDCU UR58, c[0x0][0x374] ;  /* 0x00006e80ff3a77ac */ /* 0x000e620008000800 */
[----:B------:R-:W-:Y:S01]  /*5940*/  UMOV UR47, URZ ;  /* 0x000000ff002f7c82 */ /* 0x000fe20008000000 */
[----:B------:R-:W-:Y:S01]  /*5950*/  UMOV UR46, URZ ;  /* 0x000000ff002e7c82 */ /* 0x000fe20008000000 */
[----:B-1234-:R-:W-:-:S07]  /*5960*/  IMAD.IADD R37, R0, 0x1, R37 ;  /* 0x0000000100257824 */ /* 0x01efce00078e0225 */
.L_x_143:
[----:B------:R-:W-:Y:S02]  /*5970*/  LEA R3, R87, UR43, 0x3 ;  /* 0x0000002b57037c11 */ /* 0x000fe4000f8e18ff */
[----:B------:R-:W-:Y:S02]  /*5980*/  SHF.L.U32 R0, R89, 0x1f, RZ ;  /* 0x0000001f59007819 */ /* 0x000fe400000006ff */
[----:B------:R-:W-:Y:S02]  /*5990*/  LEA R5, R87, UR43, 0x4 ;  /* 0x0000002b57057c11 */ /* 0x000fe4000f8e20ff */
[----:B-1----:R-:W1:Y:S02]  /*59a0*/  SYNCS.PHASECHK.TRANS64.TRYWAIT P0, [R3+URZ+0x80], R0 ;  /* 0x00008000030075a7 */ /* 0x002e6400080011ff */
[----:B-12---:R-:W-:Y:S05]  /*59b0*/  @!P0 BRA `(.L_x_100) ;  /* 0x0000004c00688947 */ /* 0x006fea0003800000 */
.L_x_192:
        /* <DEDUP_REMOVED lines=11> */
[----:B------:R-:W-:Y:S01]  /*5a70*/  PLOP3.LUT P0, PT, PT, PT, UP1, 0x80, 0x8 ;  /* 0x000000000008781c */ /* 0x000fe20003f0f018 */
[----:B------:R-:W-:Y:S11]  /*5a80*/  UP2UR UR61, UPR, URZ, 0x2 ;  /* 0x00000002ff3d7883 */ /* 0x000ff60008000000 */
[----:B------:R-:W-:Y:S01]  /*5a90*/  @!UPT UIADD3 URZ, UPT, UPT, URZ, URZ, URZ ;  /* 0x000000fffffff290 */ /* 0x000fe2000fffe0ff */
[----:B-1----:R-:W-:Y:S02]  /*5aa0*/  @P0 SHF.R.U32.HI R0, RZ, 0x10, R5 ;  /* 0x00000010ff000819 */ /* 0x002fe40000011605 */
        /* <DEDUP_REMOVED lines=12> */
[----:B------:R-:W2:Y:S01]  /*5b70*/  LDCU UR12, c[0x0][0xb20] ;  /* 0x00016400ff0c77ac */ /* 0x000ea20008000800 */
[----:B------:R-:W-:Y:S02]  /*5b80*/  UIMAD.WIDE.U32 UR4, UR58, UR55, URZ ;  /* 0x000000373a0472a5 */ /* 0x000fe4000f8e00ff */
[----:B------:R-:W-:Y:S02]  /*5b90*/  UIMAD.WIDE.U32 UR6, UR59, UR52, URZ ;  /* 0x000000343b0672a5 */ /* 0x000fe4000f8e00ff */
[----:B------:R-:W-:Y:S02]  /*5ba0*/  UISETP.NE.AND UP0, UPT, UR54, 0x1, UPT ;  /* 0x000000013600788c */ /* 0x000fe4000bf05270 */
[----:B------:R-:W-:Y:S02]  /*5bb0*/  UIMAD.WIDE.U32 UR8, UR37, UR55, URZ ;  /* 0x00000037250872a5 */ /* 0x000fe4000f8e00ff */
[----:B------:R-:W-:Y:S02]  /*5bc0*/  UIMAD.WIDE.U32 UR10, UR38, UR52, URZ ;  /* 0x00000034260a72a5 */ /* 0x000fe4000f8e00ff */
[----:B------:R-:W-:Y:S02]  /*5bd0*/  UISETP.NE.AND UP1, UPT, UR42, 0x1, UPT ;  /* 0x000000012a00788c */ /* 0x000fe4000bf25270 */
[----:B------:R-:W-:Y:S01]  /*5be0*/  UISETP.NE.AND UP2, UPT, UR45, 0x1, UPT ;  /* 0x000000012d00788c */ /* 0x000fe2000bf45270 */
[----:B------:R-:W-:Y:S02]  /*5bf0*/  UMOV UR4, UR5 ;  /* 0x0000000500047c82 */ /* 0x000fe40008000000 */
[----:B--2---:R-:W-:Y:S03]  /*5c00*/  USHF.R.U32.HI UR5, URZ, UR12, UR4 ;  /* 0x0000000cff057299 */ /* 0x004fe60008011604 */
[----:B------:R-:W-:Y:S02]  /*5c10*/  UMOV UR4, UR7 ;  /* 0x0000000700047c82 */ /* 0x000fe40008000000 */
[----:B------:R-:W-:Y:S02]  /*5c20*/  USHF.R.U32.HI UR7, URZ, UR53, UR4 ;  /* 0x00000035ff077299 */ /* 0x000fe40008011604 */
[----:B------:R-:W-:Y:S02]  /*5c30*/  USEL UR4, UR58, UR5, !UP0 ;  /* 0x000000053a047287 */ /* 0x000fe4000c000000 */
[----:B------:R-:W-:Y:S01]  /*5c40*/  USEL UR7, UR59, UR7, !UP1 ;  /* 0x000000073b077287 */ /* 0x000fe2000c800000 */
[----:B------:R-:W-:Y:S01]  /*5c50*/  UMOV UR5, UR9 ;  /* 0x0000000900057c82 */ /* 0x000fe20008000000 */
[----:B------:R-:W-:Y:S02]  /*5c60*/  UIMAD.WIDE.U32 UR8, UR4, UR40, URZ ;  /* 0x00000028040872a5 */ /* 0x000fe4000f8e00ff */
[----:B------:R-:W-:Y:S03]  /*5c70*/  USHF.R.U32.HI UR6, URZ, UR12, UR5 ;  /* 0x0000000cff067299 */ /* 0x000fe60008011605 */
[----:B------:R-:W-:Y:S01]  /*5c80*/  UMOV UR5, UR11 ;  /* 0x0000000b00057c82 */ /* 0x000fe20008000000 */
[----:B------:R-:W-:Y:S02]  /*5c90*/  UIMAD.WIDE.U32 UR10, UR7, UR40, URZ ;  /* 0x00000028070a72a5 */ /* 0x000fe4000f8e00ff */
[----:B------:R-:W-:Y:S02]  /*5ca0*/  USHF.R.U32.HI UR12, URZ, UR53, UR5 ;  /* 0x00000035ff0c7299 */ /* 0x000fe40008011605 */
[----:B------:R-:W-:Y:S01]  /*5cb0*/  USEL UR6, UR37, UR6, !UP0 ;  /* 0x0000000625067287 */ /* 0x000fe2000c000000 */
[----:B------:R-:W-:Y:S02]  /*5cc0*/  UMOV UR5, UR9 ;  /* 0x0000000900057c82 */ /* 0x000fe40008000000 */
[----:B------:R-:W-:Y:S01]  /*5cd0*/  UMOV UR10, UR11 ;  /* 0x0000000b000a7c82 */ /* 0x000fe20008000000 */
[----:B------:R-:W-:Y:S02]  /*5ce0*/  @UP2 USHF.R.U32.HI UR4, URZ, UR41, UR5 ;  /* 0x00000029ff042299 */ /* 0x000fe40008011605 */
[----:B------:R-:W-:Y:S02]  /*5cf0*/  @UP2 USHF.R.U32.HI UR7, URZ, UR41, UR10 ;  /* 0x00000029ff072299 */ /* 0x000fe4000801160a */
[----:B------:R-:W-:Y:S02]  /*5d00*/  UIMAD UR4, UR45, UR4, URZ ;  /* 0x000000042d0472a4 */ /* 0x000fe4000f8e02ff */
        /* <DEDUP_REMOVED lines=8> */
[----:B------:R-:W-:Y:S02]  /*5d90*/  USEL UR11, UR6, UR4, !UP2 ;  /* 0x00000004060b7287 */ /* 0x000fe4000d000000 */
[----:B------:R-:W-:Y:S02]  /*5da0*/  UIADD3 UR8, UPT, UPT, -UR5, URZ, URZ ;  /* 0x000000ff05087290 */ /* 0x000fe4000fffe1ff */
[----:B------:R-:W-:Y:S01]  /*5db0*/  UIADD3 UR10, UPT, UPT, -UR11, URZ, URZ ;  /* 0x000000ff0b0a7290 */ /* 0x000fe2000fffe1ff */
[----:B------:R-:W-:Y:S01]  /*5dc0*/  @!UP0 UMOV UR4, UR9 ;  /* 0x0000000900048c82 */ /* 0x000fe20008000000 */
[----:B------:R-:W-:Y:S02]  /*5dd0*/  UIADD3 UR9, UPT, UPT, -UR6, URZ, URZ ;  /* 0x000000ff06097290 */ /* 0x000fe4000fffe1ff */
[----:B------:R-:W-:Y:S02]  /*5de0*/  @!UP0 USHF.R.U32.HI UR4, URZ, UR41, UR4 ;  /* 0x00000029ff048299 */ /* 0x000fe40008011604 */
[----:B------:R-:W-:Y:S02]  /*5df0*/  UIMAD UR10, UR45, UR10, UR6 ;  /* 0x0000000a2d0a72a4 */ /* 0x000fe4000f8e0206 */
[----:B------:R-:W-:Y:S04]  /*5e00*/  @!UP0 USEL UR4, UR5, UR4, !UP2 ;  /* 0x0000000405048287 */ /* 0x000fe8000d000000 */
[----:B------:R-:W-:Y:S02]  /*5e10*/  @!UP0 UIMAD UR10, UR7, UR10, UR4 ;  /* 0x0000000a070a82a4 */ /* 0x000fe4000f8e0204 */
[----:B------:R-:W-:Y:S02]  /*5e20*/  @!UP0 UIADD3 UR11, UPT, UPT, UR11, -UR4, URZ ;  /* 0x800000040b0b8290 */ /* 0x000fe4000fffe0ff */
[----:B------:R-:W-:Y:S02]  /*5e30*/  UIMAD UR7, UR42, UR8, UR38 ;  /* 0x000000082a0772a4 */ /* 0x000fe4000f8e0226 */
[----:B------:R-:W-:Y:S02]  /*5e40*/  @!UP0 UIMAD UR6, UR11, UR45, UR5 ;  /* 0x0000002d0b0682a4 */ /* 0x000fe4000f8e0205 */
[----:B------:R-:W-:Y:S01]  /*5e50*/  UIMAD UR4, UR54, UR9, UR37 ;  /* 0x00000009360472a4 */ /* 0x000fe2000f8e0225 */
[----:B------:R-:W-:Y:S02]  /*5e60*/  @!UP0 UMOV UR5, UR10 ;  /* 0x0000000a00058c82 */ /* 0x000fe40008000000 */
[----:B------:R-:W-:Y:S02]  /*5e70*/  UIMAD UR38, UR5, UR42, UR7 ;  /* 0x0000002a052672a4 */ /* 0x000fe4000f8e0207 */
[----:B------:R-:W-:Y:S11]  /*5e80*/  UIMAD UR37, UR6, UR54, UR4 ;  /* 0x00000036062572a4 */ /* 0x000ff6000f8e0204 */
[----:B------:R-:W-:Y:S01]  /*5e90*/  @!UPT UIADD3 URZ, UPT, UPT, URZ, URZ, URZ ;  /* 0x000000fffffff290 */ /* 0x000fe2000fffe0ff */
.L_x_101:
[----:B------:R-:W-:Y:S01]  /*5ea0*/  UISETP.NE.AND UP0, UPT, UR39, 0x1, UPT ;  /* 0x000000012700788c */ /* 0x000fe2000bf05270 */
[----:B------:R-:W-:Y:S01]  /*5eb0*/  LOP3.LUT P0, RZ, R85, 0x1b0, RZ, 0xc0, !PT ;  /* 0x000001b055ff7812 */ /* 0x000fe2000780c0ff */
[----:B------:R-:W-:Y:S01]  /*5ec0*/  USHF.L.U32 UR50, UR20, 0x6, URZ ;  /* 0x0000000614327899 */ /* 0x000fe200080006ff */
[----:B------:R-:W-:Y:S01]  /*5ed0*/  BSSY.RECONVERGENT B6, `(.L_x_102) ;  /* 0x0000034000067945 */ /* 0x000fe20003800200 */
[----:B------:R-:W-:Y:S01]  /*5ee0*/  USHF.L.U32 UR49, UR32, 0x8, URZ ;  /* 0x0000000820317899 */ /* 0x000fe200080006ff */
[----:B------:R-:W-:Y:S06]  /*5ef0*/  IADD3 R87, PT, PT, R87, 0x1, RZ ;  /* 0x0000000157577810 */ /* 0x000fec0007ffe0ff */
[----:B------:R-:W2:Y:S01]  /*5f00*/  @!UP0 LDCU.128 UR12, c[0x0][0xb10] ;  /* 0x00016200ff0c87ac */ /* 0x000ea20008000c00 */
[----:B------:R-:W3:Y:S01]  /*5f10*/  @!UP0 LDCU UR5, c[0x0][0xb0c] ;  /* 0x00016180ff0587ac */ /* 0x000ee20008000800 */
[----:B------:R-:W4:Y:S01]  /*5f20*/  @!UP0 LDCU UR10, c[0x0][0xb20] ;  /* 0x00016400ff0a87ac */ /* 0x000f220008000800 */
[----:B--2---:R-:W-:Y:S02]  /*5f30*/  UIMAD.WIDE.U32 UR8, UR38, UR12, URZ ;  /* 0x0000000c260872a5 */ /* 0x004fe4000f8e00ff */
[----:B------:R-:W-:Y:S02]  /*5f40*/  UIMAD.WIDE.U32 UR6, UR37, UR15, URZ ;  /* 0x0000000f250672a5 */ /* 0x000fe4000f8e00ff */
[----:B------:R-:W-:Y:S03]  /*5f50*/  @!UP0 UISETP.NE.AND UP1, UPT, UR14, 0x1, UPT ;  /* 0x000000010e00888c */ /* 0x000fe6000bf25270 */
[----:B------:R-:W-:Y:S01]  /*5f60*/  @!UP0 UMOV UR4, UR9 ;  /* 0x0000000900048c82 */ /* 0x000fe20008000000 */
[----:B---3--:R-:W-:Y:S02]  /*5f70*/  @!UP0 UISETP.NE.AND UP2, UPT, UR5, 0x1, UPT ;  /* 0x000000010500888c */ /* 0x008fe4000bf45270 */
[----:B------:R-:W-:Y:S01]  /*5f80*/  @!UP0 USHF.R.U32.HI UR4, URZ, UR13, UR4 ;  /* 0x0000000dff048299 */ /* 0x000fe20008011604 */
[----:B------:R-:W-:Y:S02]  /*5f90*/  @!UP0 UMOV UR6, UR7 ;  /* 0x0000000700068c82 */ /* 0x000fe40008000000 */
[----:B----4-:R-:W-:Y:S02]  /*5fa0*/  @!UP0 USHF.R.U32.HI UR6, URZ, UR10, UR6 ;  /* 0x0000000aff068299 */ /* 0x010fe40008011606 */
[----:B------:R-:W-:Y:S02]  /*5fb0*/  @!UP0 USEL UR7, UR38, UR4, !UP2 ;  /* 0x0000000426078287 */ /* 0x000fe4000d000000 */
[----:B------:R-:W-:Y:S04]  /*5fc0*/  @!UP0 USEL UR6, UR37, UR6, !UP1 ;  /* 0x0000000625068287 */ /* 0x000fe8000c800000 */
[----:B------:R-:W-:Y:S02]  /*5fd0*/  @!UP0 UIADD3 UR4, UPT, UPT, -UR7, UR6, URZ ;  /* 0x0000000607048290 */ /* 0x000fe4000fffe1ff */
[----:B------:R-:W-:Y:S02]  /*5fe0*/  @!UP0 UIADD3 UR6, UPT, UPT, UR7, -UR6, URZ ;  /* 0x8000000607068290 */ /* 0x000fe4000fffe0ff */
[----:B------:R-:W-:Y:S02]  /*5ff0*/  @!UP0 UIMAD UR38, UR4, UR5, UR38 ;  /* 0x00000005042682a4 */ /* 0x000fe4000f8e0226 */
[----:B------:R-:W-:Y:S01]  /*6000*/  @!UP0 UIMAD UR37, UR6, UR14, UR37 ;  /* 0x0000000e062582a4 */ /* 0x000fe2000f8e0225 */
[----:B------:R-:W-:Y:S11]  /*6010*/  @!P0 BRA `(.L_x_103) ;  /* 0x00000000007c8947 */ /* 0x000ff60003800000 */
[----:B------:R-:W2:Y:S01]  /*6020*/  LDCU.64 UR8, c[0x4][0x80] ;  /* 0x01001000ff0877ac */ /* 0x000ea20008000a00 */
[----:B------:R-:W-:Y:S01]  /*6030*/  MOV R2, 0x0 ;  /* 0x0000000000027802 */ /* 0x000fe20000000f00 */
[----:B------:R-:W-:Y:S02]  /*6040*/  HFMA2 R12, -RZ, RZ, 0, 5.9604644775390625e-08 ;  /* 0x00000001ff0c7431 */ /* 0x000fe400000001ff */
[----:B------:R-:W-:Y:S01]  /*6050*/  IMAD.MOV.U32 R8, RZ, RZ, 0x70 ;  /* 0x00000070ff087424 */ /* 0x000fe200078e00ff */
[----:B------:R3:W4:Y:S01]  /*6060*/  LDC.64 R14, c[0x4][R2] ;  /* 0x01000000020e7b82 */ /* 0x0007220000000a00 */
[----:B------:R-:W1:Y:S01]  /*6070*/  LDCU.64 UR6, c[0x4][0x88] ;  /* 0x01001100ff0677ac */ /* 0x000e620008000a00 */
[----:B------:R-:W-:Y:S01]  /*6080*/  IMAD.MOV.U32 R13, RZ, RZ, RZ ;  /* 0x000000ffff0d7224 */ /* 0x000fe200078e00ff */
[----:B------:R-:W1:Y:S01]  /*6090*/  LDCU.64 UR4, c[0x4][0x8] ;  /* 0x01000100ff0477ac */ /* 0x000e620008000a00 */
[----:B--2---:R-:W-:Y:S01]  /*60a0*/  MOV R5, UR9 ;  /* 0x0000000900057c02 */ /* 0x004fe20008000f00 */
[----:B------:R-:W-:Y:S01]  /*60b0*/  IMAD.U32 R4, RZ, RZ, UR8 ;  /* 0x00000008ff047e24 */ /* 0x000fe2000f8e00ff */
[----:B-1----:R-:W-:Y:S01]  /*60c0*/  MOV R7, UR7 ;  /* 0x0000000700077c02 */ /* 0x002fe20008000f00 */
[----:B------:R-:W-:Y:S01]  /*60d0*/  IMAD.U32 R6, RZ, RZ, UR6 ;  /* 0x00000006ff067e24 */ /* 0x000fe2000f8e00ff */
[----:B------:R-:W-:Y:S01]  /*60e0*/  MOV R11, UR5 ;  /* 0x00000005000b7c02 */ /* 0x000fe20008000f00 */
[----:B------:R-:W-:Y:S02]  /*60f0*/  IMAD.U32 R10, RZ, RZ, UR4 ;  /* 0x00000004ff0a7e24 */ /* 0x000fe4000f8e00ff */
[----:B------:R-:W-:Y:S07]  /*6100*/  LEPC R20, `(.L_x_104) ;  /* 0x000000001014794e */ /* 0x000fee0000000000 */
[----:B---345:R-:W-:Y:S05]  /*6110*/  CALL.ABS.NOINC R14 ;  /* 0x000000000e007343 */ /* 0x038fea0003c00000 */
.L_x_104:
[----:B------:R-:W1:Y:S01]  /*6120*/  LDCU.64 UR8, c[0x4][0x80] ;  /* 0x01001000ff0877ac */ /* 0x000e620008000a00 */
[----:B------:R-:W2:Y:S01]  /*6130*/  LDC.64 R2, c[0x4][R2] ;  /* 0x0100000002027b82 */ /* 0x000ea20000000a00 */
[----:B------:R-:W-:Y:S02]  /*6140*/  HFMA2 R12, -RZ, RZ, 0, 5.9604644775390625e-08 ;  /* 0x00000001ff0c7431 */ /* 0x000fe400000001ff */
[----:B------:R-:W-:Y:S02]  /*6150*/  IMAD.MOV.U32 R8, RZ, RZ, 0x70 ;  /* 0x00000070ff087424 */ /* 0x000fe400078e00ff */
[----:B------:R-:W-:Y:S01]  /*6160*/  IMAD.MOV.U32 R13, RZ, RZ, RZ ;  /* 0x000000ffff0d7224 */ /* 0x000fe200078e00ff */
[----:B------:R-:W3:Y:S01]  /*6170*/  LDCU.64 UR6, c[0x4][0x88] ;  /* 0x01001100ff0677ac */ /* 0x000ee20008000a00 */
[----:B------:R-:W4:Y:S01]  /*6180*/  LDCU.64 UR4, c[0x4][0x8] ;  /* 0x01000100ff0477ac */ /* 0x000f220008000a00 */
[----:B-1----:R-:W-:Y:S02]  /*6190*/  MOV R4, UR8 ;  /* 0x0000000800047c02 */ /* 0x002fe40008000f00 */
[----:B------:R-:W-:Y:S02]  /*61a0*/  MOV R5, UR9 ;  /* 0x0000000900057c02 */ /* 0x000fe40008000f00 */
[----:B---3--:R-:W-:Y:S01]  /*61b0*/  MOV R7, UR7 ;  /* 0x0000000700077c02 */ /* 0x008fe20008000f00 */
[----:B------:R-:W-:Y:S01]  /*61c0*/  IMAD.U32 R6, RZ, RZ, UR6 ;  /* 0x00000006ff067e24 */ /* 0x000fe2000f8e00ff */
[----:B----4-:R-:W-:Y:S01]  /*61d0*/  MOV R11, UR5 ;  /* 0x00000005000b7c02 */ /* 0x010fe20008000f00 */
[----:B------:R-:W-:Y:S02]  /*61e0*/  IMAD.U32 R10, RZ, RZ, UR4 ;  /* 0x00000004ff0a7e24 */ /* 0x000fe4000f8e00ff */
[----:B------:R-:W-:Y:S07]  /*61f0*/  LEPC R20, `(.L_x_103) ;  /* 0x000000001014794e */ /* 0x000fee0000000000 */
[----:B--2---:R-:W-:Y:S05]  /*6200*/  CALL.ABS.NOINC R2 ;  /* 0x0000000002007343 */ /* 0x004fea0003c00000 */
.L_x_103:
[----:B------:R-:W-:Y:S05]  /*6210*/  BSYNC.RECONVERGENT B6 ;  /* 0x0000000000067941 */ /* 0x000fea0003800200 */
.L_x_102:
[----:B------:R-:W-:Y:S01]  /*6220*/  R2UR UR4, R84 ;  /* 0x00000000540472ca */ /* 0x000fe200000e0000 */
[----:B------:R-:W-:Y:S01]  /*6230*/  UISETP.NE.U32.AND UP0, UPT, UR62, URZ, UPT ;  /* 0x000000ff3e00728c */ /* 0x000fe2000bf05070 */
[----:B------:R-:W-:Y:S02]  /*6240*/  ISETP.NE.U32.AND P4, PT, R78, RZ, PT ;  /* 0x000000ff4e00720c */ /* 0x000fe40003f85070 */
[----:B------:R-:W-:Y:S01]  /*6250*/  ISETP.NE.U32.AND P2, PT, RZ, UR56, PT ;  /* 0x00000038ff007c0c */ /* 0x000fe2000bf45070 */
[----:B------:R-:W-:Y:S01]  /*6260*/  UISETP.NE.AND.EX UP1, UPT, UR63, URZ, UPT, UP0 ;  /* 0x000000ff3f00728c */ /* 0x000fe2000bf25300 */
[----:B------:R-:W-:Y:S01]  /*6270*/  ISETP.NE.AND.EX P4, PT, R79, RZ, PT, P4 ;  /* 0x000000ff4f00720c */ /* 0x000fe20003f85340 */
[----:B------:R-:W-:Y:S01]  /*6280*/  UPLOP3.LUT UP0, UPT, UPT, UPT, UPT, 0x40, 0x4 ;  /* 0x000000000004789c */ /* 0x000fe20003f0e870 */
[----:B------:R-:W-:Y:S05]  /*6290*/  ISETP.NE.AND.EX P2, PT, RZ, UR57, PT, P2 ;  /* 0x00000039ff007c0c */ /* 0x000fea000bf45320 */
[----:B------:R-:W-:Y:S06]  /*62a0*/  UISETP.NE.AND UP2, UPT, UR4, URZ, UPT ;  /* 0x000000ff0400728c */ /* 0x000fec000bf45270 */
[----:B------:R-:W-:Y:S05]  /*62b0*/  PLOP3.LUT P1, PT, PT, PT, UP2, 0x80, 0x8 ;  /* 0x000000000008781c */ /* 0x000fea0003f2f028 */
[----:B------:R-:W-:Y:S06]  /*62c0*/  @UP2 UPLOP3.LUT UP0, UPT, UPT, UPT, UP1, 0x80, 0x8 ;  /* 0x000000000008289c */ /* 0x000fec0003f0f010 */
[----:B------:R-:W-:Y:S01]  /*62d0*/  PLOP3.LUT P0, PT, PT, PT, UP0, 0x80, 0x8 ;  /* 0x000000000008781c */ /* 0x000fe20003f0f008 */
[----:B------:R-:W-:Y:S01]  /*62e0*/  @!UPT UIADD3 URZ, UPT, UPT, URZ, URZ, URZ ;  /* 0x000000fffffff290 */ /* 0x000fe2000fffe0ff */
[----:B------:R-:W-:Y:S11]  /*62f0*/  BRA.U !UP1, `(.L_x_105) ;  /* 0x00000001093c7547 */ /* 0x000ff6000b800000 */
[----:B------:R-:W-:Y:S01]  /*6300*/  UISETP.NE.U32.AND UP0, UPT, UR56, URZ, UPT ;  /* 0x000000ff3800728c */ /* 0x000fe2000bf05070 */
[----:B-1----:R-:W-:Y:S01]  /*6310*/  HFMA2 R0, -RZ, RZ, 0, 5.9604644775390625e-08 ;  /* 0x00000001ff007431 */ /* 0x002fe200000001ff */
[----:B------:R-:W1:Y:S01]  /*6320*/  LDCU.64 UR8, c[0x0][0x358] ;  /* 0x00006b00ff0877ac */ /* 0x000e620008000a00 */
[----:B------:R-:W-:Y:S01]  /*6330*/  IMAD.MOV.U32 R80, RZ, RZ, 0x1 ;  /* 0x00000001ff507424 */ /* 0x000fe200078e00ff */
[----:B------:R-:W-:Y:S06]  /*6340*/  UISETP.NE.AND.EX UP0, UPT, UR57, URZ, UPT, UP0 ;  /* 0x000000ff3900728c */ /* 0x000fec000bf05300 */
[----:B------:R-:W-:Y:S05]  /*6350*/  PLOP3.LUT P3, PT, PT, PT, UP0, 0x80, 0x8 ;  /* 0x000000000008781c */ /* 0x000fea0003f6f008 */
[----:B------:R-:W2:Y:S01]  /*6360*/  @UP0 LDCU.64 UR4, c[0x0][0x888] ;  /* 0x00011100ff0407ac */ /* 0x000ea20008000a00 */
[----:B------:R-:W-:Y:S07]  /*6370*/  @UP0 UIMAD UR6, UR36, UR62, URZ ;  /* 0x0000003e240602a4 */ /* 0x000fee000f8e02ff */
[----:B------:R-:W-:Y:S01]  /*6380*/  @!P3 PRMT R80, R0, 0x7610, R80 ;  /* 0x000076100050b816 */ /* 0x000fe20000000050 */
[----:B--2---:R-:W-:Y:S06]  /*6390*/  @UP0 UIMAD.WIDE UR4, UR6, 0x4, UR4 ;  /* 0x00000004060408a5 */ /* 0x004fec000f8e0204 */
[----:B------:R-:W-:Y:S01]  /*63a0*/  IMAD.U32 R2, RZ, RZ, UR4 ;  /* 0x00000004ff027e24 */ /* 0x000fe2000f8e00ff */
[----:B------:R-:W-:Y:S04]  /*63b0*/  MOV R3, UR5 ;  /* 0x0000000500037c02 */ /* 0x000fe80008000f00 */
[----:B------:R-:W2:Y:S01]  /*63c0*/  @!UP0 LDCU UR4, c[0x0][0x880] ;  /* 0x00011000ff0487ac */ /* 0x000ea20008000800 */
[----:B-1---5:R3:W5:Y:S02]  /*63d0*/  @P3 LDG.E R41, desc[UR8][R2.64] ;  /* 0x0000000802293981 */ /* 0x022764000c1e1900 */
[----:B--23--:R-:W-:Y:S02]  /*63e0*/  @!P3 IMAD.U32 R41, RZ, RZ, UR4 ;  /* 0x00000004ff29be24 */ /* 0x00cfe4000f8e00ff */
.L_x_105:
[----:B------:R-:W-:Y:S05]  /*63f0*/  @!P4 BRA `(.L_x_106) ;  /* 0x000000000024c947 */ /* 0x000fea0003800000 */
[----:B------:R-:W-:Y:S01]  /*6400*/  ISETP.NE.U32.AND P3, PT, R76, RZ, PT ;  /* 0x000000ff4c00720c */ /* 0x000fe20003f65070 */
[----:B------:R-:W2:Y:S03]  /*6410*/  LDCU.64 UR4, c[0x0][0x358] ;  /* 0x00006b00ff0477ac */ /* 0x000ea60008000a00 */
[----:B------:R-:W-:Y:S11]  /*6420*/  ISETP.NE.AND.EX P3, PT, R77, RZ, PT, P3 ;  /* 0x000000ff4d00720c */ /* 0x000ff60003f65330 */
[----:B------:R-:W-:Y:S02]  /*6430*/  @!UPT UIADD3 URZ, UPT, UPT, URZ, URZ, URZ ;  /* 0x000000fffffff290 */ /* 0x000fe4000fffe0ff */
[----:B------:R-:W3:Y:S01]  /*6440*/  @P3 LDC.64 R2, c[0x0][0x8a8] ;  /* 0x00022a00ff023b82 */ /* 0x000ee20000000a00 */
[----:B-1----:R-:W-:Y:S04]  /*6450*/  @P3 IMAD R0, R78, UR36, RZ ;  /* 0x000000244e003c24 */ /* 0x002fe8000f8e02ff */
[----:B---3--:R-:W-:Y:S05]  /*6460*/  @P3 IMAD.WIDE R2, R0, 0x4, R2 ;  /* 0x0000000400023825 */ /* 0x008fea00078e0202 */
[----:B--2--5:R2:W5:Y:S02]  /*6470*/  @P3 LDG.E R38, desc[UR4][R2.64] ;  /* 0x0000000402263981 */ /* 0x024564000c1e1900 */
[----:B--2---:R-:W3:Y:S02]  /*6480*/  @!P3 LDC R38, c[0x0][0x8a0] ;  /* 0x00022800ff26bb82 */ /* 0x004ee40000000800 */
.L_x_106:
[----:B-----5:R-:W-:Y:S01]  /*6490*/  FSETP.NEU.AND P3, PT, R41, RZ, PT ;  /* 0x000000ff2900720b */ /* 0x020fe20003f6d000 */
[----:B------:R-:W-:Y:S01]  /*64a0*/  BSSY B1, `(.L_x_107) ;  /* 0x0000039000017945 */ /* 0x000fe20003800000 */
[----:B------:R-:W-:Y:S01]  /*64b0*/  SEL R5, RZ, 0xffffffff, P2 ;  /* 0xffffffffff057807 */ /* 0x000fe20001000000 */
[----:B------:R-:W-:Y:S01]  /*64c0*/  IMAD.MOV.U32 R46, RZ, RZ, 0x1 ;  /* 0x00000001ff2e7424 */ /* 0x000fe200078e00ff */
[----:B------:R-:W-:Y:S01]  /*64d0*/  @P1 LOP3.LUT P2, RZ, R80, 0xff, RZ, 0xc0, !PT ;  /* 0x000000ff50ff1812 */ /* 0x000fe2000784c0ff */
[C---:B------:R-:W-:Y:S01]  /*64e0*/  IMAD R39, R36.reuse, 0x80, R37 ;  /* 0x0000008024277824 */ /* 0x040fe200078e0225 */
[----:B-1----:R-:W-:Y:S01]  /*64f0*/  @P1 SEL R0, RZ, 0xffffffff, P3 ;  /* 0xffffffffff001807 */ /* 0x002fe20001800000 */
[----:B------:R-:W-:Y:S01]  /*6500*/  IMAD R88, R95, -0x10, R93 ;  /* 0xfffffff05f587824 */ /* 0x000fe200078e025d */
[----:B------:R-:W-:Y:S01]  /*6510*/  LOP3.LUT R91, R91, 0x1, RZ, 0x3c, !PT ;  /* 0x000000015b5b7812 */ /* 0x000fe200078e3cff */
[----:B------:R-:W-:Y:S01]  /*6520*/  IMAD.MOV.U32 R47, RZ, RZ, RZ ;  /* 0x000000ffff2f7224 */ /* 0x000fe200078e00ff */
[----:B------:R-:W-:Y:S02]  /*6530*/  @P0 SEL R0, R5, R0, !P2 ;  /* 0x0000000005000207 */ /* 0x000fe40005000000 */
[----:B------:R-:W-:Y:S02]  /*6540*/  CS2R R74, SRZ ;  /* 0x00000000004a7805 */ /* 0x000fe4000001ff00 */
[----:B------:R-:W-:Y:S02]  /*6550*/  LEA R98, R36, UR43, 0x3 ;  /* 0x0000002b24627c11 */ /* 0x000fe4000f8e18ff */
[----:B------:R-:W-:Y:S02]  /*6560*/  CS2R R72, SRZ ;  /* 0x0000000000487805 */ /* 0x000fe4000001ff00 */
[----:B------:R-:W-:Y:S02]  /*6570*/  @P1 LOP3.LUT R0, R0, 0x1, RZ, 0xc0, !PT ;  /* 0x0000000100001812 */ /* 0x000fe400078ec0ff */
[----:B------:R-:W-:Y:S02]  /*6580*/  CS2R R66, SRZ ;  /* 0x0000000000427805 */ /* 0x000fe4000001ff00 */
[----:B------:R-:W-:Y:S02]  /*6590*/  SHF.L.U32 R3, R90, 0x1f, RZ ;  /* 0x0000001f5a037819 */ /* 0x000fe400000006ff */
[----:B------:R-:W-:Y:S02]  /*65a0*/  CS2R R64, SRZ ;  /* 0x0000000000407805 */ /* 0x000fe4000001ff00 */
[----:B------:R-:W-:Y:S02]  /*65b0*/  ISETP.NE.U32.OR P5, PT, R0, 0x1, !P1 ;  /* 0x000000010000780c */ /* 0x000fe40004fa5470 */
[----:B------:R-:W-:Y:S02]  /*65c0*/  CS2R R58, SRZ ;  /* 0x00000000003a7805 */ /* 0x000fe4000001ff00 */
[----:B------:R-:W-:Y:S02]  /*65d0*/  PLOP3.LUT P2, PT, PT, PT, UP1, 0x80, 0x8 ;  /* 0x000000000008781c */ /* 0x000fe40003f4f018 */
[----:B------:R-:W-:Y:S02]  /*65e0*/  CS2R R56, SRZ ;  /* 0x0000000000387805 */ /* 0x000fe4000001ff00 */
[----:B------:R-:W-:Y:S02]  /*65f0*/  LOP3.LUT P4, R86, R80, 0xff, RZ, 0xc0, !PT ;  /* 0x000000ff50567812 */ /* 0x000fe4000788c0ff */
[----:B------:R-:W-:Y:S02]  /*6600*/  CS2R R50, SRZ ;  /* 0x0000000000327805 */ /* 0x000fe4000001ff00 */
[----:B------:R-:W-:Y:S02]  /*6610*/  SEL R0, RZ, 0xffffffff, P3 ;  /* 0xffffffffff007807 */ /* 0x000fe40001800000 */
[----:B------:R-:W-:Y:S02]  /*6620*/  CS2R R48, SRZ ;  /* 0x0000000000307805 */ /* 0x000fe4000001ff00 */
[----:B------:R-:W-:Y:S02]  /*6630*/  P2R R97, PR, RZ, 0x20 ;  /* 0x00000020ff617803 */ /* 0x000fe40000000000 */
[----:B------:R-:W-:Y:S02]  /*6640*/  @P5 SHF.L.U32 R2, R91, 0x1f, RZ ;  /* 0x0000001f5b025819 */ /* 0x000fe400000006ff */
[----:B------:R-:W-:Y:S02]  /*6650*/  @P2 SEL R0, R5, R0, !P4 ;  /* 0x0000000005002207 */ /* 0x000fe40006000000 */
[----:B------:R-:W1:Y:S02]  /*6660*/  @P5 SYNCS.PHASECHK.TRANS64.TRYWAIT P1, [UR43+0x30], R2 ;  /* 0x00003002ff0055a7 */ /* 0x000e64000802112b */
[----:B------:R-:W-:Y:S04]  /*6670*/  LOP3.LUT R0, R0, 0x1, RZ, 0xc0, !PT ;  /* 0x0000000100007812 */ /* 0x000fe800078ec0ff */
[----:B------:R-:W-:Y:S04]  /*6680*/  ISETP.NE.U32.AND P2, PT, R0, 0x1, PT ;  /* 0x000000010000780c */ /* 0x000fe80003f45070 */
[----:B------:R-:W-:Y:S01]  /*6690*/  P2R R60, PR, RZ, 0x4 ;  /* 0x00000004ff3c7803 */ /* 0x000fe20000000000 */
[----:B------:R2:W4:Y:S01]  /*66a0*/  SYNCS.PHASECHK.TRANS64.TRYWAIT P0, [R98+URZ+0xa0], R3 ;  /* 0x0000a003620075a7 */ /* 0x00052200080011ff */
[----:B-1----:R-:W-:Y:S01]  /*66b0*/  @P5 SEL R46, RZ, 0x1, !P1 ;  /* 0x00000001ff2e5807 */ /* 0x002fe20004800000 */
[----:B--2---:R-:W-:Y:S06]  /*66c0*/  @!P5 BRA `(.L_x_108) ;  /* 0x000000000058d947 */ /* 0x004fec0003800000 */
[----:B------:R-:W-:Y:S01]  /*66d0*/  IMAD.MOV.U32 R75, RZ, RZ, RZ ;  /* 0x000000ffff4b7224 */ /* 0x000fe200078e00ff */
[----:B------:R-:W-:Y:S01]  /*66e0*/  ISETP.NE.AND P1, PT, R46, RZ, PT ;  /* 0x000000ff2e00720c */ /* 0x000fe20003f25270 */
[----:B------:R-:W-:Y:S01]  /*66f0*/  BSSY B0, `(.L_x_109) ;  /* 0x000000c000007945 */ /* 0x000fe20003800000 */
[----:B------:R-:W-:Y:S02]  /*6700*/  CS2R R50, SRZ ;  /* 0x0000000000327805 */ /* 0x000fe4000001ff00 */
[----:B------:R-:W-:Y:S02]  /*6710*/  CS2R R48, SRZ ;  /* 0x0000000000307805 */ /* 0x000fe4000001ff00 */
[----:B------:R-:W-:Y:S02]  /*6720*/  CS2R R58, SRZ ;  /* 0x00000000003a7805 */ /* 0x000fe4000001ff00 */
[----:B------:R-:W-:Y:S02]  /*6730*/  CS2R R56, SRZ ;  /* 0x0000000000387805 */ /* 0x000fe4000001ff00 */
[----:B------:R-:W-:Y:S02]  /*6740*/  CS2R R66, SRZ ;  /* 0x0000000000427805 */ /* 0x000fe4000001ff00 */
[----:B------:R-:W-:Y:S02]  /*6750*/  CS2R R64, SRZ ;  /* 0x0000000000407805 */ /* 0x000fe4000001ff00 */
[----:B------:R-:W-:Y:S01]  /*6760*/  CS2R R72, SRZ ;  /* 0x0000000000487805 */ /* 0x000fe2000001ff00 */
[----:B------:R-:W-:Y:S06]  /*6770*/  @P1 BRA `(.L_x_110) ;  /* 0x00000000000c1947 */ /* 0x000fec0003800000 */
[----:B------:R-:W-:Y:S04]  /*6780*/  SHF.L.U32 R5, R91, 0x1f, RZ ;  /* 0x0000001f5b057819 */ /* 0x000fe800000006ff */
[----:B------:R-:W1:Y:S02]  /*6790*/  SYNCS.PHASECHK.TRANS64.TRYWAIT P1, [UR43+0x30], R5 ;  /* 0x00003005ff0075a7 */ /* 0x000e64000802112b */
[----:B-1----:R-:W-:Y:S05]  /*67a0*/  @!P1 BRA `(.L_x_111) ;  /* 0x0000004000009947 */ /* 0x002fea0003800000 */
.L_x_110:
[----:B------:R-:W-:Y:S05]  /*67b0*/  BSYNC B0 ;  /* 0x0000000000007941 */ /* 0x000fea0003800000 */
.L_x_109:
[----:B------:R-:W-:Y:S01]  /*67c0*/  ISETP.NE.AND P1, PT, R60, RZ, PT ;  /* 0x000000ff3c00720c */ /* 0x000fe20003f25270 */
[----:B------:R-:W-:Y:S11]  /*67d0*/  HFMA2 R47, -RZ, RZ, 0, 5.9604644775390625e-08 ;  /* 0x00000001ff2f7431 */ /* 0x000ff600000001ff */
[----:B------:R-:W-:Y:S01]  /*67e0*/  @!UPT UIADD3 URZ, UPT, UPT, URZ, URZ, URZ ;  /* 0x000000fffffff290 */ /* 0x000fe2000fffe0ff */
[----:B------:R2:W1:Y:S04]  /*67f0*/  @P1 LDS.128 R48, [R94] ;  /* 0x000000005e301984 */ /* 0x0004680000000c00 */
[----:B------:R2:W1:Y:S04]  /*6800*/  @P1 LDS.128 R56, [R93+0x10] ;  /* 0x000010005d381984 */ /* 0x0004680000000c00 */
[----:B------:R2:W1:Y:S04]  /*6810*/  @P1 LDS.128 R64, [R92+0x20] ;  /* 0x000020005c401984 */ /* 0x0004680000000c00 */
[----:B------:R2:W1:Y:S02]  /*6820*/  @P1 LDS.128 R72, [R88+0x30] ;  /* 0x0000300058481984 */ /* 0x0004640000000c00 */
.L_x_108:
[----:B------:R-:W-:Y:S05]  /*6830*/  BSYNC B1 ;  /* 0x0000000000017941 */ /* 0x000fea0003800000 */
.L_x_107:
[----:B-1----:R-:W-:Y:S04]  /*6840*/  SHF.R.U32.HI R0, RZ, 0x15, R39 ;  /* 0x00000015ff007819 */ /* 0x002fe80000011627 */
[----:B------:R-:W-:Y:S01]  /*6850*/  LOP3.LUT P1, RZ, R0, 0x3, R81, 0x48, !PT ;  /* 0x0000000300ff7812 */ /* 0x000fe20007824851 */
[----:B------:R-:W-:Y:S01]  /*6860*/  @!UPT UIADD3 URZ, UPT, UPT, URZ, URZ, URZ ;  /* 0x000000fffffff290 */ /* 0x000fe2000fffe0ff */
[----:B----4-:R-:W-:Y:S11]  /*6870*/  @P0 BRA `(.L_x_112) ;  /* 0x0000000000080947 */ /* 0x010ff60003800000 */
[----:B------:R-:W1:Y:S02]  /*6880*/  SYNCS.PHASECHK.TRANS64.TRYWAIT P0, [R98+URZ+0xa0], R3 ;  /* 0x0000a003620075a7 */ /* 0x000e6400080011ff */
[----:B-1----:R-:W-:Y:S05]  /*6890*/  @!P0 BRA `(.L_x_113) ;  /* 0x0000003c00dc8947 */ /* 0x002fea0003800000 */
.L_x_112:
[----:B------:R-:W-:Y:S05]  /*68a0*/  @!P1 BRA `(.L_x_114) ;  /* 0x0000000000409947 */ /* 0x000fea0003800000 */
[----:B------:R-:W4:Y:S01]  /*68b0*/  LDCU.64 UR8, c[0x4][0x70] ;  /* 0x01000e00ff0877ac */ /* 0x000f220008000a00 */
[----:B-1----:R-:W-:Y:S01]  /*68c0*/  MOV R3, 0x0 ;  /* 0x0000000000037802 */ /* 0x002fe20000000f00 */
[----:B------:R-:W-:Y:S02]  /*68d0*/  HFMA2 R12, -RZ, RZ, 0, 5.9604644775390625e-08 ;  /* 0x00000001ff0c7431 */ /* 0x000fe400000001ff */
[----:B------:R-:W-:Y:S02]  /*68e0*/  IMAD.MOV.U32 R8, RZ, RZ, 0x192 ;  /* 0x00000192ff087424 */ /* 0x000fe400078e00ff */
[----:B------:R-:W-:Y:S01]  /*68f0*/  IMAD.MOV.U32 R13, RZ, RZ, RZ ;  /* 0x000000ffff0d7224 */ /* 0x000fe200078e00ff */
[----:B------:R-:W1:Y:S01]  /*6900*/  LDCU.64 UR6, c[0x4][0x78] ;  /* 0x01000f00ff0677ac */ /* 0x000e620008000a00 */
[----:B------:R-:W2:Y:S01]  /*6910*/  LDC.64 R2, c[0x4][R3] ;  /* 0x0100000003027b82 */ /* 0x000ea20000000a00 */
[----:B------:R-:W5:Y:S01]  /*6920*/  LDCU.64 UR4, c[0x4][0x10] ;  /* 0x01000200ff0477ac */ /* 0x000f620008000a00 */
[----:B----4-:R-:W-:Y:S01]  /*6930*/  MOV R5, UR9 ;  /* 0x0000000900057c02 */ /* 0x010fe20008000f00 */
[----:B------:R-:W-:Y:S01]  /*6940*/  IMAD.U32 R4, RZ, RZ, UR8 ;  /* 0x00000008ff047e24 */ /* 0x000fe2000f8e00ff */
[----:B-1----:R-:W-:Y:S01]  /*6950*/  MOV R7, UR7 ;  /* 0x0000000700077c02 */ /* 0x002fe20008000f00 */
[----:B------:R-:W-:Y:S01]  /*6960*/  IMAD.U32 R6, RZ, RZ, UR6 ;  /* 0x00000006ff067e24 */ /* 0x000fe2000f8e00ff */
[----:B-----5:R-:W-:Y:S01]  /*6970*/  MOV R11, UR5 ;  /* 0x00000005000b7c02 */ /* 0x020fe20008000f00 */
[----:B------:R-:W-:Y:S02]  /*6980*/  IMAD.U32 R10, RZ, RZ, UR4 ;  /* 0x00000004ff0a7e24 */ /* 0x000fe4000f8e00ff */
[----:B------:R-:W-:Y:S07]  /*6990*/  LEPC R20, `(.L_x_114) ;  /* 0x000000001014794e */ /* 0x000fee0000000000 */
[----:B--23--:R-:W-:Y:S05]  /*69a0*/  CALL.ABS.NOINC R2 ;  /* 0x0000000002007343 */ /* 0x00cfea0003c00000 */
.L_x_114:
[C---:B------:R-:W-:Y:S01]  /*69b0*/  SHF.L.U32 R40, R48.reuse, 0x10, RZ ;  /* 0x0000001030287819 */ /* 0x040fe200000006ff */
[----:B------:R-:W-:Y:S05]  /*69c0*/  WARPSYNC.ALL ;  /* 0x0000000000007948 */ /* 0x000fea0003800000 */
[----:B------:R-:W-:Y:S01]  /*69d0*/  R2UR UR4, R39 ;  /* 0x00000000270472ca */ /* 0x000fe200000e0000 */
[----:B------:R-:W-:Y:S01]  /*69e0*/  BSSY.RECONVERGENT B0, `(.L_x_115) ;  /* 0x000008d000007945 */ /* 0x000fe20003800200 */
[----:B------:R-:W-:Y:S02]  /*69f0*/  LOP3.LUT R43, R48, 0xffff0000, RZ, 0xc0, !PT ;  /* 0xffff0000302b7812 */ /* 0x000fe400078ec0ff */
[----:B------:R-:W-:Y:S02]  /*6a00*/  SHF.L.U32 R42, R49, 0x10, RZ ;  /* 0x00000010312a7819 */ /* 0x000fe400000006ff */
[----:B------:R-:W-:Y:S02]  /*6a10*/  SHF.L.U32 R45, R51, 0x10, RZ ;  /* 0x00000010332d7819 */ /* 0x000fe400000006ff */
[----:B------:R-:W-:Y:S02]  /*6a20*/  LOP3.LUT R44, R75, 0xffff0000, RZ, 0xc0, !PT ;  /* 0xffff00004b2c7812 */ /* 0x000fe400078ec0ff */
[----:B------:R-:W-:Y:S03]  /*6a30*/  ISETP.NE.AND P0, PT, R96, RZ, PT ;  /* 0x000000ff6000720c */ /* 0x000fe60003f05270 */
[----:B------:R-:W3:Y:S02]  /*6a40*/  LDTM.x32 R4, tmem[UR4] ;  /* 0x00000004000479ee */ /* 0x000ee400082c0000 */
[C---:B---3--:R-:W-:Y:S01]  /*6a50*/  FMUL R0, R38.reuse, R4 ;  /* 0x0000000426007220 */ /* 0x048fe20000400000 */
[C---:B------:R-:W-:Y:S01]  /*6a60*/  FMUL R2, R38.reuse, R5 ;  /* 0x0000000526027220 */ /* 0x040fe20000400000 */
[C---:B-1----:R-:W-:Y:S01]  /*6a70*/  FMUL R3, R38.reuse, R6 ;  /* 0x0000000626037220 */ /* 0x042fe20000400000 */
[----:B------:R-:W-:Y:S01]  /*6a80*/  FMUL R7, R38, R7 ;  /* 0x0000000726077220 */ /* 0x000fe20000400000 */
[----:B------:R-:W-:Y:S01]  /*6a90*/  FFMA R0, R41, R40, R0 ;  /* 0x0000002829007223 */ /* 0x000fe20000000000 */
[----:B------:R-:W-:Y:S01]  /*6aa0*/  LOP3.LUT R40, R49, 0xffff0000, RZ, 0xc0, !PT ;  /* 0xffff000031287812 */ /* 0x000fe200078ec0ff */
[C---:B------:R-:W-:Y:S01]  /*6ab0*/  FFMA R2, R41.reuse, R43, R2 ;  /* 0x0000002b29027223 */ /* 0x040fe20000000002 */
[C---:B------:R-:W-:Y:S01]  /*6ac0*/  SHF.L.U32 R43, R50.reuse, 0x10, RZ ;  /* 0x00000010322b7819 */ /* 0x040fe200000006ff */
[C---:B------:R-:W-:Y:S01]  /*6ad0*/  FFMA R3, R41.reuse, R42, R3 ;  /* 0x0000002a29037223 */ /* 0x040fe20000000003 */
[----:B------:R-:W-:Y:S01]  /*6ae0*/  LOP3.LUT R42, R50, 0xffff0000, RZ, 0xc0, !PT ;  /* 0xffff0000322a7812 */ /* 0x000fe200078ec0ff */
[----:B------:R-:W-:Y:S01]  /*6af0*/  FMUL R4, R38, R8 ;  /* 0x0000000826047220 */ /* 0x000fe20000400000 */
[----:B------:R-:W-:Y:S01]  /*6b00*/  F2FP.BF16.F32.PACK_AB R52, R2, R0 ;  /* 0x000000000234723e */ /* 0x000fe200000010ff */
[----:B------:R-:W-:Y:S01]  /*6b10*/  FFMA R7, R41, R40, R7 ;  /* 0x0000002829077223 */ /* 0x000fe20000000007 */
[----:B------:R-:W-:Y:S01]  /*6b20*/  LOP3.LUT R40, R51, 0xffff0000, RZ, 0xc0, !PT ;  /* 0xffff000033287812 */ /* 0x000fe200078ec0ff */
[C---:B------:R-:W-:Y:S01]  /*6b30*/  FMUL R5, R38.reuse, R9 ;  /* 0x0000000926057220 */ /* 0x040fe20000400000 */
[C---:B------:R-:W-:Y:S01]  /*6b40*/  FMUL R6, R38.reuse, R10 ;  /* 0x0000000a26067220 */ /* 0x040fe20000400000 */
[----:B------:R-:W-:Y:S01]  /*6b50*/  FMUL R11, R38, R11 ;  /* 0x0000000b260b7220 */ /* 0x000fe20000400000 */
[----:B------:R-:W-:Y:S01]  /*6b60*/  F2FP.BF16.F32.PACK_AB R53, R7, R3 ;  /* 0x000000030735723e */ /* 0x000fe200000010ff */
[C---:B------:R-:W-:Y:S01]  /*6b70*/  FFMA R4, R41.reuse, R43, R4 ;  /* 0x0000002b29047223 */ /* 0x040fe20000000004 */
[C---:B------:R-:W-:Y:S01]  /*6b80*/  SHF.L.U32 R43, R56.reuse, 0x10, RZ ;  /* 0x00000010382b7819 */ /* 0x040fe200000006ff */
[----:B------:R-:W-:Y:S01]  /*6b90*/  FFMA R5, R41, R42, R5 ;  /* 0x0000002a29057223 */ /* 0x000fe20000000005 */
[----:B------:R-:W-:Y:S01]  /*6ba0*/  LOP3.LUT R42, R57, 0xffff0000, RZ, 0xc0, !PT ;  /* 0xffff0000392a7812 */ /* 0x000fe200078ec0ff */
[----:B------:R-:W-:Y:S01]  /*6bb0*/  FFMA R6, R41, R45, R6 ;  /* 0x0000002d29067223 */ /* 0x000fe20000000006 */
[----:B------:R-:W-:Y:S01]  /*6bc0*/  SHF.L.U32 R45, R57, 0x10, RZ ;  /* 0x00000010392d7819 */ /* 0x000fe200000006ff */
[----:B------:R-:W-:Y:S01]  /*6bd0*/  FFMA R11, R41, R40, R11 ;  /* 0x00000028290b7223 */ /* 0x000fe2000000000b */
[----:B------:R-:W-:Y:S01]  /*6be0*/  LOP3.LUT R40, R56, 0xffff0000, RZ, 0xc0, !PT ;  /* 0xffff000038287812 */ /* 0x000fe200078ec0ff */
[C---:B------:R-:W-:Y:S01]  /*6bf0*/  FMUL R8, R38.reuse, R12 ;  /* 0x0000000c26087220 */ /* 0x040fe20000400000 */
[----:B------:R-:W-:Y:S01]  /*6c00*/  F2FP.BF16.F32.PACK_AB R54, R5, R4 ;  /* 0x000000040536723e */ /* 0x000fe200000010ff */
[C---:B------:R-:W-:Y:S01]  /*6c10*/  FMUL R9, R38.reuse, R13 ;  /* 0x0000000d26097220 */ /* 0x040fe20000400000 */
[----:B------:R-:W-:Y:S01]  /*6c20*/  F2FP.BF16.F32.PACK_AB R55, R11, R6 ;  /* 0x000000060b37723e */ /* 0x000fe200000010ff */
[C---:B------:R-:W-:Y:S01]  /*6c30*/  FMUL R10, R38.reuse, R14 ;  /* 0x0000000e260a7220 */ /* 0x040fe20000400000 */
[----:B------:R-:W-:Y:S01]  /*6c40*/  FMUL R15, R38, R15 ;  /* 0x0000000f260f7220 */ /* 0x000fe20000400000 */
[----:B------:R-:W-:Y:S01]  /*6c50*/  FFMA R8, R41, R43, R8 ;  /* 0x0000002b29087223 */ /* 0x000fe20000000008 */
[----:B------:R-:W-:Y:S01]  /*6c60*/  SHF.L.U32 R43, R59, 0x10, RZ ;  /* 0x000000103b2b7819 */ /* 0x000fe200000006ff */
[C---:B------:R-:W-:Y:S01]  /*6c70*/  FFMA R9, R41.reuse, R40, R9 ;  /* 0x0000002829097223 */ /* 0x040fe20000000009 */
[C---:B------:R-:W-:Y:S01]  /*6c80*/  SHF.L.U32 R40, R58.reuse, 0x10, RZ ;  /* 0x000000103a287819 */ /* 0x040fe200000006ff */
        /* <DEDUP_REMOVED lines=8> */
[----:B------:R-:W-:Y:S01]  /*6d10*/  FMUL R14, R38, R18 ;  /* 0x00000012260e7220 */ /* 0x000fe20000400000 */
[----:B------:R-:W-:Y:S01]  /*6d20*/  FFMA R12, R41, R40, R12 ;  /* 0x00000028290c7223 */ /* 0x000fe2000000000c */
[----:B------:R-:W-:Y:S01]  /*6d30*/  LOP3.LUT R40, R59, 0xffff0000, RZ, 0xc0, !PT ;  /* 0xffff00003b287812 */ /* 0x000fe200078ec0ff */
[C---:B------:R-:W-:Y:S01]  /*6d40*/  FFMA R13, R41.reuse, R42, R13 ;  /* 0x0000002a290d7223 */ /* 0x040fe2000000000d */
[----:B------:R-:W-:Y:S01]  /*6d50*/  LOP3.LUT R42, R64, 0xffff0000, RZ, 0xc0, !PT ;  /* 0xffff0000402a7812 */ /* 0x000fe200078ec0ff */
[----:B------:R-:W-:Y:S01]  /*6d60*/  FMUL R19, R38, R19 ;  /* 0x0000001326137220 */ /* 0x000fe20000400000 */
[----:B------:R-:W-:Y:S01]  /*6d70*/  FFMA R14, R41, R43, R14 ;  /* 0x0000002b290e7223 */ /* 0x000fe2000000000e */
[----:B------:R-:W-:Y:S01]  /*6d80*/  SHF.L.U32 R43, R64, 0x10, RZ ;  /* 0x00000010402b7819 */ /* 0x000fe200000006ff */
[----:B------:R1:W-:Y:S01]  /*6d90*/  STS.128 [R94], R52 ;  /* 0x000000345e007388 */ /* 0x0003e20000000c00 */
[----:B------:R-:W-:Y:S01]  /*6da0*/  F2FP.BF16.F32.PACK_AB R70, R13, R12 ;  /* 0x0000000c0d46723e */ /* 0x000fe200000010ff */
[C---:B------:R-:W-:Y:S01]  /*6db0*/  FMUL R16, R38.reuse, R20 ;  /* 0x0000001426107220 */ /* 0x040fe20000400000 */
        /* <DEDUP_REMOVED lines=8> */
[C---:B------:R-:W-:Y:S01]  /*6e40*/  FFMA R17, R41.reuse, R42, R17 ;  /* 0x0000002a29117223 */ /* 0x040fe20000000011 */
[----:B------:R-:W-:Y:S01]  /*6e50*/  FFMA R18, R41, R45, R18 ;  /* 0x0000002d29127223 */ /* 0x000fe20000000012 */
[----:B------:R1:W-:Y:S01]  /*6e60*/  STS.128 [R93+0x10], R68 ;  /* 0x000010445d007388 */ /* 0x0003e20000000c00 */
[----:B------:R-:W-:Y:S01]  /*6e70*/  SHF.L.U32 R45, R67, 0x10, RZ ;  /* 0x00000010432d7819 */ /* 0x000fe200000006ff */
[----:B------:R-:W-:Y:S01]  /*6e80*/  FFMA R23, R41, R40, R23 ;  /* 0x0000002829177223 */ /* 0x000fe20000000017 */
[----:B------:R-:W-:Y:S01]  /*6e90*/  LOP3.LUT R40, R66, 0xffff0000, RZ, 0xc0, !PT ;  /* 0xffff000042287812 */ /* 0x000fe200078ec0ff */
[C---:B------:R-:W-:Y:S01]  /*6ea0*/  FMUL R20, R38.reuse, R24 ;  /* 0x0000001826147220 */ /* 0x040fe20000400000 */
[----:B------:R-:W-:Y:S01]  /*6eb0*/  LOP3.LUT R42, R67, 0xffff0000, RZ, 0xc0, !PT ;  /* 0xffff0000432a7812 */ /* 0x000fe200078ec0ff */
[C---:B------:R-:W-:Y:S01]  /*6ec0*/  FMUL R21, R38.reuse, R25 ;  /* 0x0000001926157220 */ /* 0x040fe20000400000 */
[----:B------:R-:W-:Y:S01]  /*6ed0*/  F2FP.BF16.F32.PACK_AB R100, R17, R16 ;  /* 0x000000101164723e */ /* 0x000fe200000010ff */
[C---:B------:R-:W-:Y:S01]  /*6ee0*/  FMUL R22, R38.reuse, R26 ;  /* 0x0000001a26167220 */ /* 0x040fe20000400000 */
[----:B------:R-:W-:Y:S01]  /*6ef0*/  FMUL R27, R38, R27 ;  /* 0x0000001b261b7220 */ /* 0x000fe20000400000 */
[C---:B------:R-:W-:Y:S01]  /*6f00*/  FFMA R20, R41.reuse, R43, R20 ;  /* 0x0000002b29147223 */ /* 0x040fe20000000014 */
[C---:B------:R-:W-:Y:S01]  /*6f10*/  FFMA R21, R41.reuse, R40, R21 ;  /* 0x0000002829157223 */ /* 0x040fe20000000015 */
[C---:B------:R-:W-:Y:S01]  /*6f20*/  FFMA R22, R41.reuse, R45, R22 ;  /* 0x0000002d29167223 */ /* 0x040fe20000000016 */
[----:B------:R-:W-:Y:S01]  /*6f30*/  FFMA R27, R41, R42, R27 ;  /* 0x0000002a291b7223 */ /* 0x000fe2000000001b */
[----:B------:R-:W-:Y:S01]  /*6f40*/  SHF.L.U32 R40, R72, 0x10, RZ ;  /* 0x0000001048287819 */ /* 0x000fe200000006ff */
[----:B------:R-:W-:Y:S01]  /*6f50*/  FMUL R24, R38, R28 ;  /* 0x0000001c26187220 */ /* 0x000fe20000400000 */
[----:B------:R-:W-:Y:S01]  /*6f60*/  LOP3.LUT R42, R72, 0xffff0000, RZ, 0xc0, !PT ;  /* 0xffff0000482a7812 */ /* 0x000fe200078ec0ff */
[C---:B------:R-:W-:Y:S01]  /*6f70*/  FMUL R25, R38.reuse, R29 ;  /* 0x0000001d26197220 */ /* 0x040fe20000400000 */
[----:B------:R-:W-:Y:S01]  /*6f80*/  SHF.L.U32 R43, R73, 0x10, RZ ;  /* 0x00000010492b7819 */ /* 0x000fe200000006ff */
[C---:B------:R-:W-:Y:S01]  /*6f90*/  FMUL R26, R38.reuse, R30 ;  /* 0x0000001e261a7220 */ /* 0x040fe20000400000 */
[C---:B------:R-:W-:Y:S01]  /*6fa0*/  FFMA R24, R41.reuse, R40, R24 ;  /* 0x0000002829187223 */ /* 0x040fe20000000018 */
[----:B------:R-:W-:Y:S01]  /*6fb0*/  FFMA R25, R41, R42, R25 ;  /* 0x0000002a29197223 */ /* 0x000fe20000000019 */
[----:B------:R-:W-:Y:S01]  /*6fc0*/  LOP3.LUT R40, R73, 0xffff0000, RZ, 0xc0, !PT ;  /* 0xffff000049287812 */ /* 0x000fe200078ec0ff */
[----:B------:R-:W-:Y:S01]  /*6fd0*/  FFMA R26, R41, R43, R26 ;  /* 0x0000002b291a7223 */ /* 0x000fe2000000001a */
[----:B------:R-:W-:Y:S01]  /*6fe0*/  FMUL R31, R38, R31 ;  /* 0x0000001f261f7220 */ /* 0x000fe20000400000 */
[----:B------:R-:W-:Y:S01]  /*6ff0*/  SHF.L.U32 R43, R74, 0x10, RZ ;  /* 0x000000104a2b7819 */ /* 0x000fe200000006ff */
[----:B------:R-:W-:Y:S01]  /*7000*/  FMUL R28, R38, R32 ;  /* 0x00000020261c7220 */ /* 0x000fe20000400000 */
[----:B------:R-:W-:Y:S01]  /*7010*/  LOP3.LUT R42, R74, 0xffff0000, RZ, 0xc0, !PT ;  /* 0xffff00004a2a7812 */ /* 0x000fe200078ec0ff */
[C---:B------:R-:W-:Y:S01]  /*7020*/  FMUL R29, R38.reuse, R33 ;  /* 0x00000021261d7220 */ /* 0x040fe20000400000 */
[----:B------:R-:W-:Y:S01]  /*7030*/  SHF.L.U32 R45, R75, 0x10, RZ ;  /* 0x000000104b2d7819 */ /* 0x000fe200000006ff */
[C---:B------:R-:W-:Y:S01]  /*7040*/  FMUL R30, R38.reuse, R34 ;  /* 0x00000022261e7220 */ /* 0x040fe20000400000 */
[----:B------:R-:W-:Y:S01]  /*7050*/  FFMA R31, R41, R40, R31 ;  /* 0x00000028291f7223 */ /* 0x000fe2000000001f */
[----:B------:R-:W-:Y:S01]  /*7060*/  FMUL R35, R38, R35 ;  /* 0x0000002326237220 */ /* 0x000fe20000400000 */
[----:B------:R-:W-:Y:S01]  /*7070*/  F2FP.BF16.F32.PACK_AB R101, R23, R18 ;  /* 0x000000121765723e */ /* 0x000fe200000010ff */
[----:B------:R-:W-:Y:S01]  /*7080*/  FFMA R28, R41, R43, R28 ;  /* 0x0000002b291c7223 */ /* 0x000fe2000000001c */
[----:B------:R-:W-:Y:S01]  /*7090*/  F2FP.BF16.F32.PACK_AB R102, R21, R20 ;  /* 0x000000141566723e */ /* 0x000fe200000010ff */
[----:B------:R-:W-:Y:S01]  /*70a0*/  FFMA R29, R41, R42, R29 ;  /* 0x0000002a291d7223 */ /* 0x000fe2000000001d */
[----:B------:R-:W-:Y:S01]  /*70b0*/  F2FP.BF16.F32.PACK_AB R103, R27, R22 ;  /* 0x000000161b67723e */ /* 0x000fe200000010ff */
[C---:B------:R-:W-:Y:S01]  /*70c0*/  FFMA R30, R41.reuse, R45, R30 ;  /* 0x0000002d291e7223 */ /* 0x040fe2000000001e */
[----:B------:R-:W-:Y:S01]  /*70d0*/  FFMA R35, R41, R44, R35 ;  /* 0x0000002c29237223 */ /* 0x000fe20000000023 */
[----:B------:R-:W-:Y:S02]  /*70e0*/  F2FP.BF16.F32.PACK_AB R104, R25, R24 ;  /* 0x000000181968723e */ /* 0x000fe400000010ff */
[----:B------:R1:W-:Y:S01]  /*70f0*/  STS.128 [R92+0x20], R100 ;  /* 0x000020645c007388 */ /* 0x0003e20000000c00 */
[----:B------:R-:W-:Y:S02]  /*7100*/  F2FP.BF16.F32.PACK_AB R105, R31, R26 ;  /* 0x0000001a1f69723e */ /* 0x000fe400000010ff */
[----:B------:R-:W-:Y:S02]  /*7110*/  F2FP.BF16.F32.PACK_AB R106, R29, R28 ;  /* 0x0000001c1d6a723e */ /* 0x000fe400000010ff */
[----:B------:R-:W-:Y:S05]  /*7120*/  F2FP.BF16.F32.PACK_AB R107, R35, R30 ;  /* 0x0000001e236b723e */ /* 0x000fea00000010ff */
[----:B------:R1:W-:Y:S01]  /*7130*/  STS.128 [R88+0x30], R104 ;  /* 0x0000306858007388 */ /* 0x0003e20000000c00 */
[----:B------:R-:W-:Y:S01]  /*7140*/  @!PT LDS RZ, [RZ] ;  /* 0x00000000fffff984 */ /* 0x000fe20000000800 */
[----:B------:R-:W-:Y:S01]  /*7150*/  @!PT LDS RZ, [RZ] ;  /* 0x00000000fffff984 */ /* 0x000fe20000000800 */
[----:B------:R-:W-:Y:S01]  /*7160*/  @!PT LDS RZ, [RZ] ;  /* 0x00000000fffff984 */ /* 0x000fe20000000800 */
[----:B------:R-:W-:Y:S01]  /*7170*/  @!PT LDS RZ, [RZ] ;  /* 0x00000000fffff984 */ /* 0x000fe20000000800 */
[----:B------:R3:W-:Y:S07]  /*7180*/  MEMBAR.ALL.CTA ;  /* 0x0000000000007992 */ /* 0x0007ee0000008000 */
[----:B---3--:R-:W3:Y:S02]  /*7190*/  FENCE.VIEW.ASYNC.S ;  /* 0x00000000000073c6 */ /* 0x008ee40000000000 */
[----:B---3--:R-:W-:Y:S06]  /*71a0*/  BAR.SYNC.DEFER_BLOCKING 0x1, 0x80 ;  /* 0x0042000000007b1d */ /* 0x008fec0000010000 */
[----:B------:R-:W-:Y:S05]  /*71b0*/  @P0 BRA `(.L_x_116) ;  /* 0x00000000003c0947 */ /* 0x000fea0003800000 */
[----:B------:R-:W3:Y:S01]  /*71c0*/  LDCU.64 UR6, c[0x0][0x348] ;  /* 0x00006900ff0677ac */ /* 0x000ee20008000a00 */
[----:B------:R-:W-:Y:S01]  /*71d0*/  UIADD3 UR4, UPT, UPT, UR43, 0x200, URZ ;  /* 0x000002002b047890 */ /* 0x000fe2000fffe0ff */
[----:B------:R-:W-:Y:S01]  /*71e0*/  UMOV UR51, UR36 ;  /* 0x0000002400337c82 */ /* 0x000fe20008000000 */
[----:B------:R-:W-:Y:S02]  /*71f0*/  UIADD3 UR9, UPT, UPT, UR49, 0x80, URZ ;  /* 0x0000008031097890 */ /* 0x000fe4000fffe0ff */
[----:B------:R-:W-:Y:S02]  /*7200*/  UIADD3 UR8, UPT, UPT, UR43, 0x1200, URZ ;  /* 0x000012002b087890 */ /* 0x000fe4000fffe0ff */
[----:B------:R-:W-:Y:S01]  /*7210*/  MOV R85, UR4 ;  /* 0x0000000400557c02 */ /* 0x000fe20008000f00 */
[----:B------:R-:W-:Y:S01]  /*7220*/  UMOV UR10, UR50 ;  /* 0x00000032000a7c82 */ /* 0x000fe20008000000 */
[----:B------:R-:W-:Y:S02]  /*7230*/  UMOV UR11, UR36 ;  /* 0x00000024000b7c82 */ /* 0x000fe40008000000 */
[----:B------:R-:W-:Y:S01]  /*7240*/  R2UR UR48, R85 ;  /* 0x00000000553072ca */ /* 0x000fe200000e0000 */
[----:B---3--:R-:W-:Y:S04]  /*7250*/  UIADD3 UR4, UP0, UPT, UR6, 0x680, URZ ;  /* 0x0000068006047890 */ /* 0x008fe8000ff1e0ff */
[----:B------:R-:W-:Y:S09]  /*7260*/  UIADD3.X UR5, UPT, UPT, URZ, UR7, URZ, UP0, !UPT ;  /* 0x00000007ff057290 */ /* 0x000ff200087fe4ff */
[----:B------:R3:W-:Y:S01]  /*7270*/  UTMASTG.3D [UR48], [UR4] ;  /* 0x00000030040073b5 */ /* 0x0007e20008010000 */
[----:B------:R3:W-:Y:S01]  /*7280*/  UTMASTG.3D [UR8], [UR4] ;  /* 0x00000008040073b5 */ /* 0x0007e20008010000 */
[----:B------:R0:W-:Y:S01]  /*7290*/  UTMACMDFLUSH ;  /* 0x00000000000079b7 */ /* 0x0001e20000000000 */
[----:B---3--:R-:W-:Y:S04]  /*72a0*/  DEPBAR.LE SB0, 0x1 ;  /* 0x000080400000791a */ /* 0x008fe80000000000 */
.L_x_116:
[----:B------:R-:W-:Y:S05]  /*72b0*/  BSYNC.RECONVERGENT B0 ;  /* 0x0000000000007941 */ /* 0x000fea0003800200 */
.L_x_115:
[----:B------:R-:W-:Y:S01]  /*72c0*/  BAR.SYNC.DEFER_BLOCKING 0x1, 0x80 ;  /* 0x0042000000007b1d */ /* 0x000fe20000010000 */
[----:B------:R-:W-:Y:S01]  /*72d0*/  ISETP.NE.AND P1, PT, R97, RZ, PT ;  /* 0x000000ff6100720c */ /* 0x000fe20003f25270 */
[----:B------:R-:W-:Y:S01]  /*72e0*/  UISETP.NE.AND UP0, UPT, UR47, URZ, UPT ;  /* 0x000000ff2f00728c */ /* 0x000fe2000bf05270 */
[----:B------:R-:W-:Y:S11]  /*72f0*/  LEA R3, R47, UR43, 0x3 ;  /* 0x0000002b2f037c11 */ /* 0x000ff6000f8e18ff */
[----:B------:R-:W-:Y:S01]  /*7300*/  @P1 SHF.L.U32 R4, R91, 0x1f, RZ ;  /* 0x0000001f5b041819 */ /* 0x000fe200000006ff */
[----:B------:R-:W-:Y:S06]  /*7310*/  BRA.U !UP0, `(.L_x_117) ;  /* 0x0000000108247547 */ /* 0x000fec000b800000 */
[----:B------:R-:W3:Y:S01]  /*7320*/  S2R R0, SR_CgaCtaId ;  /* 0x0000000000007919 */ /* 0x000ee20000008800 */
[----:B------:R-:W-:Y:S01]  /*7330*/  IMAD.U32 R2, RZ, RZ, UR46 ;  /* 0x0000002eff027e24 */ /* 0x000fe2000f8e00ff */
[----:B------:R-:W-:Y:S04]  /*7340*/  UIADD3 UR4, UPT, UPT, UR46, 0x1, URZ ;  /* 0x000000012e047890 */ /* 0x000fe8000fffe0ff */
[----:B------:R-:W-:Y:S01]  /*7350*/  @P1 LEA R2, R2, UR43, 0x3 ;  /* 0x0000002b02021c11 */ /* 0x000fe2000f8e18ff */
[----:B------:R-:W-:Y:S04]  /*7360*/  UISETP.NE.AND UP0, UPT, UR4, 0x4, UPT ;  /* 0x000000040400788c */ /* 0x000fe8000bf05270 */
[----:B------:R-:W-:Y:S01]  /*7370*/  @P1 VIADD R5, R2, 0x50 ;  /* 0x0000005002051836 */ /* 0x000fe20000000000 */
[----:B------:R-:W-:Y:S04]  /*7380*/  USEL UR46, UR4, URZ, UP0 ;  /* 0x000000ff042e7287 */ /* 0x000fe80008000000 */
[----:B---3--:R-:W-:Y:S04]  /*7390*/  @P1 PRMT R0, R0, 0x654, R5 ;  /* 0x0000065400001816 */ /* 0x008fe80000000005 */
[----:B------:R3:W-:Y:S04]  /*73a0*/  @P1 SYNCS.ARRIVE.TRANS64.RED.A1T0 RZ, [R0+URZ], RZ ;  /* 0x000000ff00ff19a7 */ /* 0x0007e800081004ff */
.L_x_117:
[----:B------:R-:W4:Y:S01]  /*73b0*/  @P1 SYNCS.PHASECHK.TRANS64.TRYWAIT P0, [R3+URZ+0x30], R4 ;  /* 0x00003004030015a7 */ /* 0x000f2200080011ff */
[----:B------:R-:W-:Y:S01]  /*73c0*/  BSSY B1, `(.L_x_118) ;  /* 0x0000016000017945 */ /* 0x000fe20003800000 */
[----:B----4-:R-:W-:Y:S03]  /*73d0*/  @P1 SEL R46, RZ, 0x1, !P0 ;  /* 0x00000001ff2e1807 */ /* 0x010fe60004000000 */
[----:B------:R-:W-:Y:S05]  /*73e0*/  @!P1 BRA `(.L_x_119) ;  /* 0x00000000004c9947 */ /* 0x000fea0003800000 */
[----:B------:R-:W-:Y:S01]  /*73f0*/  ISETP.NE.AND P0, PT, R46, RZ, PT ;  /* 0x000000ff2e00720c */ /* 0x000fe20003f05270 */
[----:B------:R-:W-:Y:S01]  /*7400*/  BSSY B0, `(.L_x_120) ;  /* 0x000000b000007945 */ /* 0x000fe20003800000 */
[----:B------:R-:W-:Y:S11]  /*7410*/  ISETP.NE.AND P1, PT, R60, RZ, PT ;  /* 0x000000ff3c00720c */ /* 0x000ff60003f25270 */
[----:B------:R-:W-:Y:S02]  /*7420*/  @!UPT UIADD3 URZ, UPT, UPT, URZ, URZ, URZ ;  /* 0x000000fffffff290 */ /* 0x000fe4000fffe0ff */
[C---:B------:R-:W-:Y:S01]  /*7430*/  @P1 IMAD R6, R47.reuse, 0x2000, R94 ;  /* 0x000020002f061824 */ /* 0x040fe200078e025e */
[C---:B------:R-:W-:Y:S01]  /*7440*/  @P1 LEA R4, R47.reuse, R92, 0xd ;  /* 0x0000005c2f041211 */ /* 0x040fe200078e68ff */
[C---:B------:R-:W-:Y:S02]  /*7450*/  @P1 IMAD R5, R47.reuse, 0x2000, R93 ;  /* 0x000020002f051824 */ /* 0x040fe400078e025d */
[----:B------:R-:W-:Y:S01]  /*7460*/  @P1 IMAD R2, R47, 0x2000, R88 ;  /* 0x000020002f021824 */ /* 0x000fe200078e0258 */
[----:B------:R-:W-:Y:S06]  /*7470*/  @P0 BRA `(.L_x_121) ;  /* 0x00000000000c0947 */ /* 0x000fec0003800000 */
[----:B---3--:R-:W-:Y:S04]  /*7480*/  SHF.L.U32 R0, R91, 0x1f, RZ ;  /* 0x0000001f5b007819 */ /* 0x008fe800000006ff */
[----:B------:R-:W3:Y:S02]  /*7490*/  SYNCS.PHASECHK.TRANS64.TRYWAIT P0, [R3+URZ+0x30], R0 ;  /* 0x00003000030075a7 */ /* 0x000ee400080011ff */
[----:B---3--:R-:W-:Y:S05]  /*74a0*/  @!P0 BRA `(.L_x_122) ;  /* 0x0000003000ec8947 */ /* 0x008fea0003800000 */
.L_x_121:
[----:B------:R-:W-:Y:S05]  /*74b0*/  BSYNC B0 ;  /* 0x0000000000007941 */ /* 0x000fea0003800000 */
.L_x_120:
[----:B------:R-:W-:Y:S02]  /*74c0*/  ISETP.NE.AND P0, PT, R60, RZ, PT ;  /* 0x000000ff3c00720c */ /* 0x000fe40003f05270 */
[----:B------:R-:W-:Y:S11]  /*74d0*/  IADD3 R47, PT, PT, R47, 0x1, RZ ;  /* 0x000000012f2f7810 */ /* 0x000ff60007ffe0ff */
[----:B------:R4:W1:Y:S04]  /*74e0*/  @P0 LDS.128 R48, [R6] ;  /* 0x0000000006300984 */ /* 0x0008680000000c00 */
[----:B------:R4:W1:Y:S04]  /*74f0*/  @P0 LDS.128 R56, [R5+0x10] ;  /* 0x0000100005380984 */ /* 0x0008680000000c00 */
[----:B------:R4:W1:Y:S04]  /*7500*/  @P0 LDS.128 R64, [R4+0x20] ;  /* 0x0000200004400984 */ /* 0x0008680000000c00 */
[----:B------:R4:W1:Y:S02]  /*7510*/  @P0 LDS.128 R72, [R2+0x30] ;  /* 0x0000300002480984 */ /* 0x0008640000000c00 */
.L_x_119:
[----:B------:R-:W-:Y:S05]  /*7520*/  BSYNC B1 ;  /* 0x0000000000017941 */ /* 0x000fea0003800000 */
.L_x_118:
[----:B---3--:R-:W-:Y:S05]  /*7530*/  VIADD R0, R39, 0x20 ;  /* 0x0000002027007836 */ /* 0x008fea0000000000 */
[----:B------:R-:W-:Y:S04]  /*7540*/  SHF.R.U32.HI R0, RZ, 0x15, R0 ;  /* 0x00000015ff007819 */ /* 0x000fe80000011600 */
[----:B------:R-:W-:Y:S11]  /*7550*/  LOP3.LUT P0, RZ, R0, 0x3, R81, 0x48, !PT ;  /* 0x0000000300ff7812 */ /* 0x000ff60007804851 */
[----:B------:R-:W-:Y:S02]  /*7560*/  @!UPT UIADD3 URZ, UPT, UPT, URZ, URZ, URZ ;  /* 0x000000fffffff290 */ /* 0x000fe4000fffe0ff */
[----:B------:R-:W-:Y:S05]  /*7570*/  @!P0 BRA `(.L_x_123) ;  /* 0x0000000000408947 */ /* 0x000fea0003800000 */
[----:B------:R-:W3:Y:S01]  /*7580*/  LDCU.64 UR8, c[0x4][0x70] ;  /* 0x01000e00ff0877ac */ /* 0x000ee20008000a00 */
[----:B------:R-:W-:Y:S01]  /*7590*/  MOV R3, 0x0 ;  /* 0x0000000000037802 */ /* 0x000fe20000000f00 */
[----:B------:R-:W-:Y:S02]  /*75a0*/  HFMA2 R12, -RZ, RZ, 0, 5.9604644775390625e-08 ;  /* 0x00000001ff0c7431 */ /* 0x000fe400000001ff */
[----:B------:R-:W-:Y:S02]  /*75b0*/  IMAD.MOV.U32 R8, RZ, RZ, 0x192 ;  /* 0x00000192ff087424 */ /* 0x000fe400078e00ff */
[----:B------:R-:W-:Y:S01]  /*75c0*/  IMAD.MOV.U32 R13, RZ, RZ, RZ ;  /* 0x000000ffff0d7224 */ /* 0x000fe200078e00ff */
[----:B------:R-:W5:Y:S01]  /*75d0*/  LDCU.64 UR6, c[0x4][0x78] ;  /* 0x01000f00ff0677ac */ /* 0x000f620008000a00 */
[----:B----4-:R-:W4:Y:S01]  /*75e0*/  LDC.64 R2, c[0x4][R3] ;  /* 0x0100000003027b82 */ /* 0x010f220000000a00 */
[----:B------:R-:W2:Y:S01]  /*75f0*/  LDCU.64 UR4, c[0x4][0x10] ;  /* 0x01000200ff0477ac */ /* 0x000ea20008000a00 */
[----:B---3--:R-:W-:Y:S01]  /*7600*/  MOV R5, UR9 ;  /* 0x0000000900057c02 */ /* 0x008fe20008000f00 */
[----:B------:R-:W-:Y:S01]  /*7610*/  IMAD.U32 R4, RZ, RZ, UR8 ;  /* 0x00000008ff047e24 */ /* 0x000fe2000f8e00ff */
[----:B-----5:R-:W-:Y:S01]  /*7620*/  MOV R7, UR7 ;  /* 0x0000000700077c02 */ /* 0x020fe20008000f00 */
[----:B------:R-:W-:Y:S01]  /*7630*/  IMAD.U32 R6, RZ, RZ, UR6 ;  /* 0x00000006ff067e24 */ /* 0x000fe2000f8e00ff */
[----:B--2---:R-:W-:Y:S01]  /*7640*/  MOV R11, UR5 ;  /* 0x00000005000b7c02 */ /* 0x004fe20008000f00 */
[----:B------:R-:W-:Y:S02]  /*7650*/  IMAD.U32 R10, RZ, RZ, UR4 ;  /* 0x00000004ff0a7e24 */ /* 0x000fe4000f8e00ff */
[----:B------:R-:W-:Y:S07]  /*7660*/  LEPC R20, `(.L_x_123) ;  /* 0x000000001014794e */ /* 0x000fee0000000000 */
[----:B-1--4-:R-:W-:Y:S05]  /*7670*/  CALL.ABS.NOINC R2 ;  /* 0x0000000002007343 */ /* 0x012fea0003c00000 */
.L_x_123:
[C---:B-1----:R-:W-:Y:S01]  /*7680*/  SHF.L.U32 R40, R48.reuse, 0x10, RZ ;  /* 0x0000001030287819 */ /* 0x042fe200000006ff */
[----:B------:R-:W-:Y:S05]  /*7690*/  WARPSYNC.ALL ;  /* 0x0000000000007948 */ /* 0x000fea0003800000 */
[----:B------:R-:W-:Y:S01]  /*76a0*/  R2UR UR4, R39 ;  /* 0x00000000270472ca */ /* 0x000fe200000e0000 */
[----:B------:R-:W1:Y:S01]  /*76b0*/  S2R R99, SR_CgaCtaId ;  /* 0x0000000000637919 */ /* 0x000e620000008800 */
[----:B------:R-:W-:Y:S01]  /*76c0*/  LOP3.LUT R43, R48, 0xffff0000, RZ, 0xc0, !PT ;  /* 0xffff0000302b7812 */ /* 0x000fe200078ec0ff */
[----:B------:R-:W-:Y:S01]  /*76d0*/  BSSY.RECONVERGENT B0, `(.L_x_124) ;  /* 0x0000093000007945 */ /* 0x000fe20003800200 */
[----:B------:R-:W-:Y:S02]  /*76e0*/  LOP3.LUT R42, R49, 0xffff0000, RZ, 0xc0, !PT ;  /* 0xffff0000312a7812 */ /* 0x000fe400078ec0ff */
[----:B------:R-:W-:Y:S02]  /*76f0*/  LOP3.LUT R44, R50, 0xffff0000, RZ, 0xc0, !PT ;  /* 0xffff0000322c7812 */ /* 0x000fe400078ec0ff */
[----:B------:R-:W-:Y:S02]  /*7700*/  SHF.L.U32 R45, R59, 0x10, RZ ;  /* 0x000000103b2d7819 */ /* 0x000fe400000006ff */
[----:B------:R-:W-:Y:S02]  /*7710*/  ISETP.NE.AND P6, PT, R97, RZ, PT ;  /* 0x000000ff6100720c */ /* 0x000fe40003fc5270 */
[----:B------:R-:W-:Y:S01]  /*7720*/  ISETP.NE.AND P0, PT, R96, RZ, PT ;  /* 0x000000ff6000720c */ /* 0x000fe20003f05270 */
[----:B----4-:R-:W3:Y:S01]  /*7730*/  LDTM.x32 R4, tmem[UR4+0x20] ;  /* 0x00002004000479ee */ /* 0x010ee200082c0000 */
[----:B------:R-:W-:Y:S02]  /*7740*/  MOV R61, UR46 ;  /* 0x0000002e003d7c02 */ /* 0x000fe40008000f00 */
[----:B------:R-:W-:Y:S07]  /*7750*/  LEA R62, R47, UR43, 0x3 ;  /* 0x0000002b2f3e7c11 */ /* 0x000fee000f8e18ff */
[----:B------:R-:W-:Y:S04]  /*7760*/  @P6 LEA R61, R61, UR43, 0x3 ;  /* 0x0000002b3d3d6c11 */ /* 0x000fe8000f8e18ff */
[----:B------:R-:W-:Y:S02]  /*7770*/  @P6 IADD3 R104, PT, PT, R61, 0x50, RZ ;  /* 0x000000503d686810 */ /* 0x000fe40007ffe0ff */
[----:B------:R-:W-:Y:S02]  /*7780*/  @P6 SHF.L.U32 R61, R91, 0x1f, RZ ;  /* 0x0000001f5b3d6819 */ /* 0x000fe400000006ff */
[----:B-1----:R-:W-:Y:S01]  /*7790*/  @P6 PRMT R104, R99, 0x654, R104 ;  /* 0x0000065463686816 */ /* 0x002fe20000000068 */
[C---:B---3--:R-:W-:Y:S01]  /*77a0*/  FMUL R0, R38.reuse, R4 ;  /* 0x0000000426007220 */ /* 0x048fe20000400000 */
[C---:B------:R-:W-:Y:S01]  /*77b0*/  FMUL R2, R38.reuse, R5 ;  /* 0x0000000526027220 */ /* 0x040fe20000400000 */
[C---:B------:R-:W-:Y:S01]  /*77c0*/  FMUL R3, R38.reuse, R6 ;  /* 0x0000000626037220 */ /* 0x040fe20000400000 */
[C---:B------:R-:W-:Y:S01]  /*77d0*/  FMUL R7, R38.reuse, R7 ;  /* 0x0000000726077220 */ /* 0x040fe20000400000 */
[----:B------:R-:W-:Y:S01]  /*77e0*/  FFMA R0, R41, R40, R0 ;  /* 0x0000002829007223 */ /* 0x000fe20000000000 */
[----:B------:R-:W-:Y:S01]  /*77f0*/  SHF.L.U32 R40, R49, 0x10, RZ ;  /* 0x0000001031287819 */ /* 0x000fe200000006ff */
[----:B------:R-:W-:Y:S01]  /*7800*/  FFMA R2, R41, R43, R2 ;  /* 0x0000002b29027223 */ /* 0x000fe20000000002 */
[----:B------:R-:W-:Y:S01]  /*7810*/  SHF.L.U32 R43, R51, 0x10, RZ ;  /* 0x00000010332b7819 */ /* 0x000fe200000006ff */
[C---:B------:R-:W-:Y:S01]  /*7820*/  FMUL R4, R38.reuse, R8 ;  /* 0x0000000826047220 */ /* 0x040fe20000400000 */
[----:B------:R-:W-:Y:S01]  /*7830*/  FMUL R5, R38, R9 ;  /* 0x0000000926057220 */ /* 0x000fe20000400000 */
[C---:B------:R-:W-:Y:S01]  /*7840*/  FFMA R3, R41.reuse, R40, R3 ;  /* 0x0000002829037223 */ /* 0x040fe20000000003 */
[----:B------:R-:W-:Y:S01]  /*7850*/  SHF.L.U32 R40, R50, 0x10, RZ ;  /* 0x0000001032287819 */ /* 0x000fe200000006ff */
[----:B------:R-:W-:Y:S01]  /*7860*/  FFMA R7, R41, R42, R7 ;  /* 0x0000002a29077223 */ /* 0x000fe20000000007 */
[----:B------:R-:W-:Y:S01]  /*7870*/  LOP3.LUT R42, R51, 0xffff0000, RZ, 0xc0, !PT ;  /* 0xffff0000332a7812 */ /* 0x000fe200078ec0ff */
[----:B------:R-:W-:Y:S01]  /*7880*/  FMUL R6, R38, R10 ;  /* 0x0000000a26067220 */ /* 0x000fe20000400000 */
[----:B------:R-:W-:Y:S01]  /*7890*/  F2FP.BF16.F32.PACK_AB R52, R2, R0 ;  /* 0x000000000234723e */ /* 0x000fe200000010ff */
        /* <DEDUP_REMOVED lines=18> */
[C---:B------:R-:W-:Y:S01]  /*79c0*/  LOP3.LUT R42, R58.reuse, 0xffff0000, RZ, 0xc0, !PT ;  /* 0xffff00003a2a7812 */ /* 0x040fe200078ec0ff */
[----:B------:R-:W-:Y:S01]  /*79d0*/  FFMA R10, R41, R43, R10 ;  /* 0x0000002b290a7223 */ /* 0x000fe2000000000a */
[----:B------:R-:W-:Y:S01]  /*79e0*/  SHF.L.U32 R43, R58, 0x10, RZ ;  /* 0x000000103a2b7819 */ /* 0x000fe200000006ff */
[C---:B------:R-:W-:Y:S01]  /*79f0*/  FMUL R15, R38.reuse, R15 ;  /* 0x0000000f260f7220 */ /* 0x040fe20000400000 */
[----:B------:R-:W-:Y:S01]  /*7a00*/  F2FP.BF16.F32.PACK_AB R68, R9, R8 ;  /* 0x000000080944723e */ /* 0x000fe200000010ff */
[C---:B------:R-:W-:Y:S01]  /*7a10*/  FMUL R12, R38.reuse, R16 ;  /* 0x00000010260c7220 */ /* 0x040fe20000400000 */
[----:B------:R-:W-:Y:S01]  /*7a20*/  FMUL R13, R38, R17 ;  /* 0x00000011260d7220 */ /* 0x000fe20000400000 */
[----:B------:R-:W-:Y:S01]  /*7a30*/  FFMA R15, R41, R40, R15 ;  /* 0x00000028290f7223 */ /* 0x000fe2000000000f */
[----:B------:R-:W-:Y:S01]  /*7a40*/  LOP3.LUT R40, R59, 0xffff0000, RZ, 0xc0, !PT ;  /* 0xffff00003b287812 */ /* 0x000fe200078ec0ff */
[----:B------:R-:W-:Y:S01]  /*7a50*/  FFMA R12, R41, R43, R12 ;  /* 0x0000002b290c7223 */ /* 0x000fe2000000000c */
[----:B------:R-:W-:Y:S01]  /*7a60*/  SHF.L.U32 R43, R64, 0x10, RZ ;  /* 0x00000010402b7819 */ /* 0x000fe200000006ff */
[----:B------:R-:W-:Y:S01]  /*7a70*/  FMUL R14, R38, R18 ;  /* 0x00000012260e7220 */ /* 0x000fe20000400000 */
[----:B------:R-:W-:Y:S01]  /*7a80*/  F2FP.BF16.F32.PACK_AB R69, R15, R10 ;  /* 0x0000000a0f45723e */ /* 0x000fe200000010ff */
[----:B------:R1:W-:Y:S01]  /*7a90*/  STS.128 [R94+0x2000], R52 ;  /* 0x002000345e007388 */ /* 0x0003e20000000c00 */
[----:B------:R-:W-:Y:S01]  /*7aa0*/  FFMA R13, R41, R42, R13 ;  /* 0x0000002a290d7223 */ /* 0x000fe2000000000d */
[----:B------:R-:W-:Y:S01]  /*7ab0*/  LOP3.LUT R42, R64, 0xffff0000, RZ, 0xc0, !PT ;  /* 0xffff0000402a7812 */ /* 0x000fe200078ec0ff */
[C---:B------:R-:W-:Y:S01]  /*7ac0*/  FMUL R19, R38.reuse, R19 ;  /* 0x0000001326137220 */ /* 0x040fe20000400000 */
[C---:B------:R-:W-:Y:S01]  /*7ad0*/  FMUL R16, R38.reuse, R20 ;  /* 0x0000001426107220 */ /* 0x040fe20000400000 */
[C---:B------:R-:W-:Y:S01]  /*7ae0*/  FMUL R17, R38.reuse, R21 ;  /* 0x0000001526117220 */ /* 0x040fe20000400000 */
[----:B------:R-:W-:Y:S01]  /*7af0*/  F2FP.BF16.F32.PACK_AB R70, R13, R12 ;  /* 0x0000000c0d46723e */ /* 0x000fe200000010ff */
[----:B------:R-:W-:Y:S01]  /*7b00*/  FFMA R14, R41, R45, R14 ;  /* 0x0000002d290e7223 */ /* 0x000fe2000000000e */
[----:B------:R-:W-:Y:S01]  /*7b10*/  SHF.L.U32 R45, R65, 0x10, RZ ;  /* 0x00000010412d7819 */ /* 0x000fe200000006ff */
[----:B------:R-:W-:Y:S01]  /*7b20*/  FFMA R19, R41, R40, R19 ;  /* 0x0000002829137223 */ /* 0x000fe20000000013 */
[----:B------:R-:W-:Y:S01]  /*7b30*/  LOP3.LUT R40, R65, 0xffff0000, RZ, 0xc0, !PT ;  /* 0xffff000041287812 */ /* 0x000fe200078ec0ff */
[----:B------:R-:W-:Y:S01]  /*7b40*/  FFMA R16, R41, R43, R16 ;  /* 0x0000002b29107223 */ /* 0x000fe20000000010 */
[----:B------:R-:W-:Y:S01]  /*7b50*/  SHF.L.U32 R43, R67, 0x10, RZ ;  /* 0x00000010432b7819 */ /* 0x000fe200000006ff */
[C---:B------:R-:W-:Y:S01]  /*7b60*/  FMUL R18, R38.reuse, R22 ;  /* 0x0000001626127220 */ /* 0x040fe20000400000 */
[----:B------:R-:W-:Y:S01]  /*7b70*/  F2FP.BF16.F32.PACK_AB R71, R19, R14 ;  /* 0x0000000e1347723e */ /* 0x000fe200000010ff */
[C---:B------:R-:W-:Y:S01]  /*7b80*/  FFMA R17, R41.reuse, R42, R17 ;  /* 0x0000002a29117223 */ /* 0x040fe20000000011 */
[----:B------:R-:W-:Y:S01]  /*7b90*/  FMUL R23, R38, R23 ;  /* 0x0000001726177220 */ /* 0x000fe20000400000 */
[----:B------:R-:W-:Y:S01]  /*7ba0*/  SHF.L.U32 R42, R66, 0x10, RZ ;  /* 0x00000010422a7819 */ /* 0x000fe200000006ff */
[----:B------:R-:W-:Y:S01]  /*7bb0*/  FMUL R20, R38, R24 ;  /* 0x0000001826147220 */ /* 0x000fe20000400000 */
[----:B------:R3:W-:Y:S01]  /*7bc0*/  STS.128 [R93+0x2010], R68 ;  /* 0x002010445d007388 */ /* 0x0007e20000000c00 */
[----:B------:R-:W-:Y:S01]  /*7bd0*/  FFMA R18, R41, R45, R18 ;  /* 0x0000002d29127223 */ /* 0x000fe20000000012 */
[----:B------:R-:W-:Y:S01]  /*7be0*/  SHF.L.U32 R45, R75, 0x10, RZ ;  /* 0x000000104b2d7819 */ /* 0x000fe200000006ff */
[C---:B------:R-:W-:Y:S01]  /*7bf0*/  FFMA R23, R41.reuse, R40, R23 ;  /* 0x0000002829177223 */ /* 0x040fe20000000017 */
[----:B------:R-:W-:Y:S01]  /*7c00*/  LOP3.LUT R40, R66, 0xffff0000, RZ, 0xc0, !PT ;  /* 0xffff000042287812 */ /* 0x000fe200078ec0ff */
[----:B------:R-:W-:Y:S01]  /*7c10*/  FFMA R20, R41, R42, R20 ;  /* 0x0000002a29147223 */ /* 0x000fe20000000014 */
[----:B------:R-:W-:Y:S01]  /*7c20*/  LOP3.LUT R42, R67, 0xffff0000, RZ, 0xc0, !PT ;  /* 0xffff0000432a7812 */ /* 0x000fe200078ec0ff */
[C---:B------:R-:W-:Y:S01]  /*7c30*/  FMUL R21, R38.reuse, R25 ;  /* 0x0000001926157220 */ /* 0x040fe20000400000 */
[C---:B------:R-:W-:Y:S01]  /*7c40*/  FMUL R22, R38.reuse, R26 ;  /* 0x0000001a26167220 */ /* 0x040fe20000400000 */
[C---:B------:R-:W-:Y:S01]  /*7c50*/  FMUL R27, R38.reuse, R27 ;  /* 0x0000001b261b7220 */ /* 0x040fe20000400000 */
[----:B------:R-:W-:Y:S01]  /*7c60*/  FMUL R24, R38, R28 ;  /* 0x0000001c26187220 */ /* 0x000fe20000400000 */
        /* <DEDUP_REMOVED lines=8> */
[----:B------:R-:W-:Y:S01]  /*7cf0*/  FFMA R24, R41, R40, R24 ;  /* 0x0000002829187223 */ /* 0x000fe20000000018 */
[----:B------:R-:W-:Y:S01]  /*7d00*/  LOP3.LUT R40, R73, 0xffff0000, RZ, 0xc0, !PT ;  /* 0xffff000049287812 */ /* 0x000fe200078ec0ff */
[C---:B------:R-:W-:Y:S01]  /*7d10*/  FFMA R25, R41.reuse, R42, R25 ;  /* 0x0000002a29197223 */ /* 0x040fe20000000019 */
[----:B------:R-:W-:Y:S01]  /*7d20*/  FMUL R31, R38, R31 ;  /* 0x0000001f261f7220 */ /* 0x000fe20000400000 */
[C---:B------:R-:W-:Y:S01]  /*7d30*/  FFMA R26, R41.reuse, R43, R26 ;  /* 0x0000002b291a7223 */ /* 0x040fe2000000001a */
[----:B------:R-:W-:Y:S01]  /*7d40*/  SHF.L.U32 R43, R74, 0x10, RZ ;  /* 0x000000104a2b7819 */ /* 0x000fe200000006ff */
[----:B------:R-:W-:Y:S01]  /*7d50*/  FMUL R28, R38, R32 ;  /* 0x00000020261c7220 */ /* 0x000fe20000400000 */
[----:B------:R-:W-:Y:S01]  /*7d60*/  LOP3.LUT R42, R74, 0xffff0000, RZ, 0xc0, !PT ;  /* 0xffff00004a2a7812 */ /* 0x000fe200078ec0ff */
[C---:B------:R-:W-:Y:S01]  /*7d70*/  FMUL R29, R38.reuse, R33 ;  /* 0x00000021261d7220 */ /* 0x040fe20000400000 */
[C---:B------:R-:W-:Y:S01]  /*7d80*/  FMUL R30, R38.reuse, R34 ;  /* 0x00000022261e7220 */ /* 0x040fe20000400000 */
[----:B------:R-:W-:Y:S01]  /*7d90*/  FFMA R31, R41, R40, R31 ;  /* 0x00000028291f7223 */ /* 0x000fe2000000001f */
[----:B------:R-:W-:Y:S01]  /*7da0*/  FMUL R35, R38, R35 ;  /* 0x0000002326237220 */ /* 0x000fe20000400000 */
[----:B-1----:R-:W-:Y:S01]  /*7db0*/  F2FP.BF16.F32.PACK_AB R52, R17, R16 ;  /* 0x000000101134723e */ /* 0x002fe200000010ff */
[----:B------:R-:W-:Y:S01]  /*7dc0*/  FFMA R28, R41, R43, R28 ;  /* 0x0000002b291c7223 */ /* 0x000fe2000000001c */
[----:B------:R-:W-:Y:S01]  /*7dd0*/  F2FP.BF16.F32.PACK_AB R53, R23, R18 ;  /* 0x000000121735723e */ /* 0x000fe200000010ff */
[----:B------:R-:W-:Y:S01]  /*7de0*/  FFMA R29, R41, R42, R29 ;  /* 0x0000002a291d7223 */ /* 0x000fe2000000001d */
[----:B------:R-:W-:Y:S01]  /*7df0*/  F2FP.BF16.F32.PACK_AB R54, R21, R20 ;  /* 0x000000141536723e */ /* 0x000fe200000010ff */
[----:B------:R-:W-:Y:S01]  /*7e00*/  FFMA R30, R41, R45, R30 ;  /* 0x0000002d291e7223 */ /* 0x000fe2000000001e */
[----:B------:R-:W-:Y:S01]  /*7e10*/  F2FP.BF16.F32.PACK_AB R55, R27, R22 ;  /* 0x000000161b37723e */ /* 0x000fe200000010ff */
[----:B------:R-:W-:Y:S01]  /*7e20*/  FFMA R35, R41, R44, R35 ;  /* 0x0000002c29237223 */ /* 0x000fe20000000023 */
[----:B------:R-:W-:Y:S02]  /*7e30*/  F2FP.BF16.F32.PACK_AB R100, R25, R24 ;  /* 0x000000181964723e */ /* 0x000fe400000010ff */
[----:B------:R-:W-:Y:S01]  /*7e40*/  F2FP.BF16.F32.PACK_AB R101, R31, R26 ;  /* 0x0000001a1f65723e */ /* 0x000fe200000010ff */
[----:B------:R3:W-:Y:S01]  /*7e50*/  STS.128 [R92+0x2020], R52 ;  /* 0x002020345c007388 */ /* 0x0007e20000000c00 */
        /* <DEDUP_REMOVED lines=8> */
[----:B-1----:R-:W1:Y:S02]  /*7ee0*/  FENCE.VIEW.ASYNC.S ;  /* 0x00000000000073c6 */ /* 0x002e640000000000 */
[----:B-1----:R-:W-:Y:S06]  /*7ef0*/  BAR.SYNC.DEFER_BLOCKING 0x1, 0x80 ;  /* 0x0042000000007b1d */ /* 0x002fec0000010000 */
[----:B------:R-:W-:Y:S05]  /*7f00*/  @P0 BRA `(.L_x_125) ;  /* 0x00000000003c0947 */ /* 0x000fea0003800000 */
[----:B------:R-:W1:Y:S01]  /*7f10*/  LDCU.64 UR6, c[0x0][0x348] ;  /* 0x00006900ff0677ac */ /* 0x000e620008000a00 */
[----:B------:R-:W-:Y:S02]  /*7f20*/  UIADD3 UR13, UPT, UPT, UR49, 0x20, URZ ;  /* 0x00000020310d7890 */ /* 0x000fe4000fffe0ff */
[----:B------:R-:W-:Y:S01]  /*7f30*/  UIADD3 UR12, UPT, UPT, UR43, 0x2200, URZ ;  /* 0x000022002b0c7890 */ /* 0x000fe2000fffe0ff */
[----:B------:R-:W-:Y:S01]  /*7f40*/  UMOV UR14, UR50 ;  /* 0x00000032000e7c82 */ /* 0x000fe20008000000 */
[----:B------:R-:W-:Y:S01]  /*7f50*/  UMOV UR15, UR36 ;  /* 0x00000024000f7c82 */ /* 0x000fe20008000000 */
[----:B------:R-:W-:Y:S02]  /*7f60*/  UIADD3 UR9, UPT, UPT, UR49, 0xa0, URZ ;  /* 0x000000a031097890 */ /* 0x000fe4000fffe0ff */
[----:B------:R-:W-:Y:S01]  /*7f70*/  UIADD3 UR8, UPT, UPT, UR43, 0x3200, URZ ;  /* 0x000032002b087890 */ /* 0x000fe2000fffe0ff */
[----:B------:R-:W-:Y:S01]  /*7f80*/  UMOV UR10, UR50 ;  /* 0x00000032000a7c82 */ /* 0x000fe20008000000 */
[----:B------:R-:W-:Y:S01]  /*7f90*/  UMOV UR11, UR36 ;  /* 0x00000024000b7c82 */ /* 0x000fe20008000000 */
[----:B-1----:R-:W-:Y:S04]  /*7fa0*/  UIADD3 UR4, UP0, UPT, UR6, 0x680, URZ ;  /* 0x0000068006047890 */ /* 0x002fe8000ff1e0ff */
[----:B------:R-:W-:Y:S09]  /*7fb0*/  UIADD3.X UR5, UPT, UPT, URZ, UR7, URZ, UP0, !UPT ;  /* 0x00000007ff057290 */ /* 0x000ff200087fe4ff */
[----:B------:R1:W-:Y:S01]  /*7fc0*/  UTMASTG.3D [UR12], [UR4] ;  /* 0x0000000c040073b5 */ /* 0x0003e20008010000 */
[----:B------:R1:W-:Y:S01]  /*7fd0*/  UTMASTG.3D [UR8], [UR4] ;  /* 0x00000008040073b5 */ /* 0x0003e20008010000 */
[----:B------:R0:W-:Y:S01]  /*7fe0*/  UTMACMDFLUSH ;  /* 0x00000000000079b7 */ /* 0x0001e20000000000 */
[----:B-1----:R-:W-:Y:S04]  /*7ff0*/  DEPBAR.LE SB0, 0x1 ;  /* 0x000080400000791a */ /* 0x002fe80000000000 */
.L_x_125:
[----:B------:R-:W-:Y:S05]  /*8000*/  BSYNC.RECONVERGENT B0 ;  /* 0x0000000000007941 */ /* 0x000fea0003800200 */
.L_x_124:
[----:B------:R-:W-:Y:S01]  /*8010*/  BAR.SYNC.DEFER_BLOCKING 0x1, 0x80 ;  /* 0x0042000000007b1d */ /* 0x000fe20000010000 */
[----:B------:R-:W-:Y:S04]  /*8020*/  UIADD3 UR4, UPT, UPT, UR46, 0x1, URZ ;  /* 0x000000012e047890 */ /* 0x000fe8000fffe0ff */
[----:B------:R-:W-:Y:S04]  /*8030*/  UISETP.NE.AND UP0, UPT, UR4, 0x4, UPT ;  /* 0x000000040400788c */ /* 0x000fe8000bf05270 */
[----:B------:R-:W-:Y:S01]  /*8040*/  USEL UR44, UR4, URZ, UP0 ;  /* 0x000000ff042c7287 */ /* 0x000fe20008000000 */
[----:B------:R1:W-:Y:S01]  /*8050*/  @P6 SYNCS.ARRIVE.TRANS64.RED.A1T0 RZ, [R104+URZ], RZ ;  /* 0x000000ff68ff69a7 */ /* 0x0003e200081004ff */
[----:B------:R-:W-:Y:S01]  /*8060*/  BSSY B1, `(.L_x_126) ;  /* 0x0000017000017945 */ /* 0x000fe20003800000 */
[----:B------:R-:W4:Y:S02]  /*8070*/  @P6 SYNCS.PHASECHK.TRANS64.TRYWAIT P0, [R62+URZ+0x30], R61 ;  /* 0x0000303d3e0065a7 */ /* 0x000f2400080011ff */
[----:B----4-:R-:W-:Y:S01]  /*8080*/  @P6 SEL R46, RZ, 0x1, !P0 ;  /* 0x00000001ff2e6807 */ /* 0x010fe20004000000 */
[----:B-1----:R-:W-:Y:S06]  /*8090*/  @!P6 BRA `(.L_x_127) ;  /* 0x00000000004ce947 */ /* 0x002fec0003800000 */
        /* <DEDUP_REMOVED lines=9> */
[----:B------:R-:W-:Y:S04]  /*8130*/  SHF.L.U32 R5, R91, 0x1f, RZ ;  /* 0x0000001f5b057819 */ /* 0x000fe800000006ff */
[----:B------:R-:W1:Y:S02]  /*8140*/  SYNCS.PHASECHK.TRANS64.TRYWAIT P0, [R62+URZ+0x30], R5 ;  /* 0x000030053e0075a7 */ /* 0x000e6400080011ff */
[----:B-1----:R-:W-:Y:S05]  /*8150*/  @!P0 BRA `(.L_x_130) ;  /* 0x0000002400d48947 */ /* 0x002fea0003800000 */
.L_x_129:
[----:B------:R-:W-:Y:S05]  /*8160*/  BSYNC B0 ;  /* 0x0000000000007941 */ /* 0x000fea0003800000 */
.L_x_128:
[----:B------:R-:W-:Y:S02]  /*8170*/  ISETP.NE.AND P0, PT, R60, RZ, PT ;  /* 0x000000ff3c00720c */ /* 0x000fe40003f05270 */
[----:B------:R-:W-:Y:S11]  /*8180*/  IADD3 R47, PT, PT, R47, 0x1, RZ ;  /* 0x000000012f2f7810 */ /* 0x000ff60007ffe0ff */
[----:B------:R4:W1:Y:S04]  /*8190*/  @P0 LDS.128 R48, [R4] ;  /* 0x0000000004300984 */ /* 0x0008680000000c00 */
[----:B------:R4:W1:Y:S04]  /*81a0*/  @P0 LDS.128 R56, [R3+0x10] ;  /* 0x0000100003380984 */ /* 0x0008680000000c00 */
[----:B------:R4:W1:Y:S04]  /*81b0*/  @P0 LDS.128 R64, [R2+0x20] ;  /* 0x0000200002400984 */ /* 0x0008680000000c00 */
[----:B------:R4:W1:Y:S02]  /*81c0*/  @P0 LDS.128 R72, [R0+0x30] ;  /* 0x0000300000480984 */ /* 0x0008640000000c00 */
.L_x_127:
[----:B------:R-:W-:Y:S05]  /*81d0*/  BSYNC B1 ;  /* 0x0000000000017941 */ /* 0x000fea0003800000 */
.L_x_126:
[----:B----4-:R-:W-:Y:S05]  /*81e0*/  VIADD R0, R39, 0x40 ;  /* 0x0000004027007836 */ /* 0x010fea0000000000 */
[----:B------:R-:W-:Y:S04]  /*81f0*/  SHF.R.U32.HI R0, RZ, 0x15, R0 ;  /* 0x00000015ff007819 */ /* 0x000fe80000011600 */
[----:B------:R-:W-:Y:S11]  /*8200*/  LOP3.LUT P0, RZ, R0, 0x3, R81, 0x48, !PT ;  /* 0x0000000300ff7812 */ /* 0x000ff60007804851 */
[----:B------:R-:W-:Y:S02]  /*8210*/  @!UPT UIADD3 URZ, UPT, UPT, URZ, URZ, URZ ;  /* 0x000000fffffff290 */ /* 0x000fe4000fffe0ff */
[----:B------:R-:W-:Y:S05]  /*8220*/  @!P0 BRA `(.L_x_131) ;  /* 0x0000000000408947 */ /* 0x000fea0003800000 */
[----:B------:R-:W1:Y:S01]  /*8230*/  LDCU.64 UR8, c[0x4][0x70] ;  /* 0x01000e00ff0877ac */ /* 0x000e620008000a00 */
[----:B------:R-:W-:Y:S01]  /*8240*/  MOV R3, 0x0 ;  /* 0x0000000000037802 */ /* 0x000fe20000000f00 */
[----:B------:R-:W-:Y:S02]  /*8250*/  HFMA2 R12, -RZ, RZ, 0, 5.9604644775390625e-08 ;  /* 0x00000001ff0c7431 */ /* 0x000fe400000001ff */
[----:B------:R-:W-:Y:S02]  /*8260*/  IMAD.MOV.U32 R8, RZ, RZ, 0x192 ;  /* 0x00000192ff087424 */ /* 0x000fe400078e00ff */
[----:B------:R-:W-:Y:S01]  /*8270*/  IMAD.MOV.U32 R13, RZ, RZ, RZ ;  /* 0x000000ffff0d7224 */ /* 0x000fe200078e00ff */
[----:B------:R-:W4:Y:S01]  /*8280*/  LDCU.64 UR6, c[0x4][0x78] ;  /* 0x01000f00ff0677ac */ /* 0x000f220008000a00 */
[----:B------:R-:W2:Y:S01]  /*8290*/  LDC.64 R2, c[0x4][R3] ;  /* 0x0100000003027b82 */ /* 0x000ea20000000a00 */
[----:B------:R-:W5:Y:S01]  /*82a0*/  LDCU.64 UR4, c[0x4][0x10] ;  /* 0x01000200ff0477ac */ /* 0x000f620008000a00 */
[----:B-1----:R-:W-:Y:S01]  /*82b0*/  MOV R5, UR9 ;  /* 0x0000000900057c02 */ /* 0x002fe20008000f00 */
[----:B------:R-:W-:Y:S01]  /*82c0*/  IMAD.U32 R4, RZ, RZ, UR8 ;  /* 0x00000008ff047e24 */ /* 0x000fe2000f8e00ff */
[----:B----4-:R-:W-:Y:S01]  /*82d0*/  MOV R7, UR7 ;  /* 0x0000000700077c02 */ /* 0x010fe20008000f00 */
[----:B------:R-:W-:Y:S01]  /*82e0*/  IMAD.U32 R6, RZ, RZ, UR6 ;  /* 0x00000006ff067e24 */ /* 0x000fe2000f8e00ff */
[----:B-----5:R-:W-:Y:S01]  /*82f0*/  MOV R11, UR5 ;  /* 0x00000005000b7c02 */ /* 0x020fe20008000f00 */
[----:B------:R-:W-:Y:S02]  /*8300*/  IMAD.U32 R10, RZ, RZ, UR4 ;  /* 0x00000004ff0a7e24 */ /* 0x000fe4000f8e00ff */
[----:B------:R-:W-:Y:S07]  /*8310*/  LEPC R20, `(.L_x_131) ;  /* 0x000000001014794e */ /* 0x000fee0000000000 */
[----:B--23--:R-:W-:Y:S05]  /*8320*/  CALL.ABS.NOINC R2 ;  /* 0x0000000002007343 */ /* 0x00cfea0003c00000 */
.L_x_131:
[C---:B-1----:R-:W-:Y:S01]  /*8330*/  SHF.L.U32 R40, R48.reuse, 0x10, RZ ;  /* 0x0000001030287819 */ /* 0x042fe200000006ff */
[----:B------:R-:W-:Y:S05]  /*8340*/  WARPSYNC.ALL ;  /* 0x0000000000007948 */ /* 0x000fea0003800000 */
[----:B------:R-:W-:Y:S01]  /*8350*/  R2UR UR4, R39 ;  /* 0x00000000270472ca */ /* 0x000fe200000e0000 */
[----:B------:R-:W-:Y:S01]  /*8360*/  BSSY.RECONVERGENT B0, `(.L_x_132) ;  /* 0x0000094000007945 */ /* 0x000fe20003800200 */
[----:B------:R-:W-:Y:S02]  /*8370*/  LOP3.LUT R43, R48, 0xffff0000, RZ, 0xc0, !PT ;  /* 0xffff0000302b7812 */ /* 0x000fe400078ec0ff */
[----:B------:R-:W-:Y:S02]  /*8380*/  SHF.L.U32 R42, R49, 0x10, RZ ;  /* 0x00000010312a7819 */ /* 0x000fe400000006ff */
[C---:B------:R-:W-:Y:S02]  /*8390*/  SHF.L.U32 R45, R51.reuse, 0x10, RZ ;  /* 0x00000010332d7819 */ /* 0x040fe400000006ff */
[----:B------:R-:W-:Y:S02]  /*83a0*/  LOP3.LUT R44, R51, 0xffff0000, RZ, 0xc0, !PT ;  /* 0xffff0000332c7812 */ /* 0x000fe400078ec0ff */
[----:B------:R-:W-:Y:S02]  /*83b0*/  ISETP.NE.AND P6, PT, R97, RZ, PT ;  /* 0x000000ff6100720c */ /* 0x000fe40003fc5270 */
[----:B------:R-:W-:Y:S01]  /*83c0*/  ISETP.NE.AND P0, PT, R96, RZ, PT ;  /* 0x000000ff6000720c */ /* 0x000fe20003f05270 */
[----:B------:R-:W1:Y:S01]  /*83d0*/  LDTM.x32 R4, tmem[UR4+0x40] ;  /* 0x00004004000479ee */ /* 0x000e6200082c0000 */
[----:B------:R-:W-:Y:S09]  /*83e0*/  MOV R61, UR44 ;  /* 0x0000002c003d7c02 */ /* 0x000ff20008000f00 */
[----:B------:R-:W-:Y:S02]  /*83f0*/  @P6 LEA R61, R61, UR43, 0x3 ;  /* 0x0000002b3d3d6c11 */ /* 0x000fe4000f8e18ff */
[----:B------:R-:W-:Y:S02]  /*8400*/  @P6 SHF.L.U32 R104, R91, 0x1f, RZ ;  /* 0x0000001f5b686819 */ /* 0x000fe400000006ff */
[----:B------:R-:W-:Y:S02]  /*8410*/  @P6 IADD3 R62, PT, PT, R61, 0x50, RZ ;  /* 0x000000503d3e6810 */ /* 0x000fe40007ffe0ff */
[----:B------:R-:W-:Y:S02]  /*8420*/  LEA R61, R47, UR43, 0x3 ;  /* 0x0000002b2f3d7c11 */ /* 0x000fe4000f8e18ff */
[----:B------:R-:W-:Y:S01]  /*8430*/  @P6 PRMT R62, R99, 0x654, R62 ;  /* 0x00000654633e6816 */ /* 0x000fe2000000003e */
[C---:B-1----:R-:W-:Y:S01]  /*8440*/  FMUL R0, R38.reuse, R4 ;  /* 0x0000000426007220 */ /* 0x042fe20000400000 */
[C---:B------:R-:W-:Y:S01]  /*8450*/  FMUL R2, R38.reuse, R5 ;  /* 0x0000000526027220 */ /* 0x040fe20000400000 */
[C---:B------:R-:W-:Y:S01]  /*8460*/  FMUL R3, R38.reuse, R6 ;  /* 0x0000000626037220 */ /* 0x040fe20000400000 */
        /* <DEDUP_REMOVED lines=8> */
[----:B---3--:R-:W-:Y:S01]  /*84f0*/  F2FP.BF16.F32.PACK_AB R68, R2, R0 ;  /* 0x000000000244723e */ /* 0x008fe200000010ff */
[----:B------:R-:W-:Y:S01]  /*8500*/  FMUL R5, R38, R9 ;  /* 0x0000000926057220 */ /* 0x000fe20000400000 */
[C---:B------:R-:W-:Y:S01]  /*8510*/  FFMA R7, R41.reuse, R40, R7 ;  /* 0x0000002829077223 */ /* 0x040fe20000000007 */
[----:B------:R-:W-:Y:S01]  /*8520*/  SHF.L.U32 R40, R56, 0x10, RZ ;  /* 0x0000001038287819 */ /* 0x000fe200000006ff */
[C---:B------:R-:W-:Y:S01]  /*8530*/  FMUL R6, R38.reuse, R10 ;  /* 0x0000000a26067220 */ /* 0x040fe20000400000 */
[C---:B------:R-:W-:Y:S01]  /*8540*/  FMUL R11, R38.reuse, R11 ;  /* 0x0000000b260b7220 */ /* 0x040fe20000400000 */
[----:B------:R-:W-:Y:S01]  /*8550*/  FFMA R4, R41, R43, R4 ;  /* 0x0000002b29047223 */ /* 0x000fe20000000004 */
[----:B------:R-:W-:Y:S01]  /*8560*/  SHF.L.U32 R43, R57, 0x10, RZ ;  /* 0x00000010392b7819 */ /* 0x000fe200000006ff */
[----:B------:R-:W-:Y:S01]  /*8570*/  FMUL R8, R38, R12 ;  /* 0x0000000c26087220 */ /* 0x000fe20000400000 */
[----:B------:R-:W-:Y:S01]  /*8580*/  F2FP.BF16.F32.PACK_AB R69, R7, R3 ;  /* 0x000000030745723e */ /* 0x000fe200000010ff */
[C---:B------:R-:W-:Y:S01]  /*8590*/  FFMA R5, R41.reuse, R42, R5 ;  /* 0x0000002a29057223 */ /* 0x040fe20000000005 */
[----:B------:R-:W-:Y:S01]  /*85a0*/  LOP3.LUT R42, R56, 0xffff0000, RZ, 0xc0, !PT ;  /* 0xffff0000382a7812 */ /* 0x000fe200078ec0ff */
[----:B------:R-:W-:Y:S01]  /*85b0*/  FFMA R6, R41, R45, R6 ;  /* 0x0000002d29067223 */ /* 0x000fe20000000006 */
[----:B------:R-:W-:Y:S01]  /*85c0*/  SHF.L.U32 R45, R65, 0x10, RZ ;  /* 0x00000010412d7819 */ /* 0x000fe200000006ff */
[----:B------:R-:W-:Y:S01]  /*85d0*/  FFMA R11, R41, R44, R11 ;  /* 0x0000002c290b7223 */ /* 0x000fe2000000000b */
[----:B------:R-:W-:Y:S01]  /*85e0*/  F2FP.BF16.F32.PACK_AB R70, R5, R4 ;  /* 0x000000040546723e */ /* 0x000fe200000010ff */
[----:B------:R-:W-:Y:S01]  /*85f0*/  FFMA R8, R41, R40, R8 ;  /* 0x0000002829087223 */ /* 0x000fe20000000008 */
[----:B------:R-:W-:Y:S01]  /*8600*/  LOP3.LUT R40, R57, 0xffff0000, RZ, 0xc0, !PT ;  /* 0xffff000039287812 */ /* 0x000fe200078ec0ff */
[C---:B------:R-:W-:Y:S01]  /*8610*/  FMUL R9, R38.reuse, R13 ;  /* 0x0000000d26097220 */ /* 0x040fe20000400000 */
[----:B------:R-:W-:Y:S01]  /*8620*/  F2FP.BF16.F32.PACK_AB R71, R11, R6 ;  /* 0x000000060b47723e */ /* 0x000fe200000010ff */
[C---:B------:R-:W-:Y:S01]  /*8630*/  FMUL R10, R38.reuse, R14 ;  /* 0x0000000e260a7220 */ /* 0x040fe20000400000 */
[----:B------:R-:W-:Y:S01]  /*8640*/  LOP3.LUT R44, R75, 0xffff0000, RZ, 0xc0, !PT ;  /* 0xffff00004b2c7812 */ /* 0x000fe200078ec0ff */
[----:B------:R-:W-:Y:S01]  /*8650*/  FMUL R15, R38, R15 ;  /* 0x0000000f260f7220 */ /* 0x000fe20000400000 */
        /* <DEDUP_REMOVED lines=8> */
[----:B------:R-:W-:Y:S01]  /*86e0*/  FMUL R13, R38, R17 ;  /* 0x00000011260d7220 */ /* 0x000fe20000400000 */
[----:B------:R-:W-:Y:S01]  /*86f0*/  F2FP.BF16.F32.PACK_AB R53, R15, R10 ;  /* 0x0000000a0f35723e */ /* 0x000fe200000010ff */
[C---:B------:R-:W-:Y:S01]  /*8700*/  FFMA R12, R41.reuse, R42, R12 ;  /* 0x0000002a290c7223 */ /* 0x040fe2000000000c */
[----:B------:R-:W-:Y:S01]  /*8710*/  LOP3.LUT R42, R64, 0xffff0000, RZ, 0xc0, !PT ;  /* 0xffff0000402a7812 */ /* 0x000fe200078ec0ff */
[C---:B------:R-:W-:Y:S01]  /*8720*/  FMUL R14, R38.reuse, R18 ;  /* 0x00000012260e7220 */ /* 0x040fe20000400000 */
[----:B------:R-:W-:Y:S01]  /*8730*/  FFMA R13, R41, R40, R13 ;  /* 0x00000028290d7223 */ /* 0x000fe2000000000d */
[----:B------:R-:W-:Y:S01]  /*8740*/  LOP3.LUT R40, R59, 0xffff0000, RZ, 0xc0, !PT ;  /* 0xffff00003b287812 */ /* 0x000fe200078ec0ff */
[----:B------:R1:W-:Y:S01]  /*8750*/  STS.128 [R94+0x4000], R68 ;  /* 0x004000445e007388 */ /* 0x0003e20000000c00 */
[----:B------:R-:W-:Y:S01]  /*8760*/  FMUL R19, R38, R19 ;  /* 0x0000001326137220 */ /* 0x000fe20000400000 */
[----:B------:R-:W-:Y:S01]  /*8770*/  FFMA R14, R41, R43, R14 ;  /* 0x0000002b290e7223 */ /* 0x000fe2000000000e */
[----:B------:R-:W-:Y:S01]  /*8780*/  SHF.L.U32 R43, R64, 0x10, RZ ;  /* 0x00000010402b7819 */ /* 0x000fe200000006ff */
[C---:B------:R-:W-:Y:S01]  /*8790*/  FMUL R16, R38.reuse, R20 ;  /* 0x0000001426107220 */ /* 0x040fe20000400000 */
        /* <DEDUP_REMOVED lines=18> */
[C---:B------:R-:W-:Y:S01]  /*88c0*/  FMUL R22, R38.reuse, R26 ;  /* 0x0000001a26167220 */ /* 0x040fe20000400000 */
[----:B------:R-:W-:Y:S01]  /*88d0*/  FMUL R27, R38, R27 ;  /* 0x0000001b261b7220 */ /* 0x000fe20000400000 */
[----:B------:R-:W-:Y:S01]  /*88e0*/  FFMA R20, R41, R43, R20 ;  /* 0x0000002b29147223 */ /* 0x000fe20000000014 */
[----:B------:R-:W-:Y:S01]  /*88f0*/  SHF.L.U32 R43, R73, 0x10, RZ ;  /* 0x00000010492b7819 */ /* 0x000fe200000006ff */
[C---:B------:R-:W-:Y:S01]  /*8900*/  FFMA R21, R41.reuse, R40, R21 ;  /* 0x0000002829157223 */ /* 0x040fe20000000015 */
[C---:B------:R-:W-:Y:S01]  /*8910*/  FFMA R22, R41.reuse, R45, R22 ;  /* 0x0000002d29167223 */ /* 0x040fe20000000016 */
[C---:B------:R-:W-:Y:S01]  /*8920*/  FFMA R27, R41.reuse, R42, R27 ;  /* 0x0000002a291b7223 */ /* 0x040fe2000000001b */
[----:B------:R-:W-:Y:S01]  /*8930*/  SHF.L.U32 R40, R72, 0x10, RZ ;  /* 0x0000001048287819 */ /* 0x000fe200000006ff */
[----:B------:R-:W-:Y:S01]  /*8940*/  FMUL R24, R38, R28 ;  /* 0x0000001c26187220 */ /* 0x000fe20000400000 */
[----:B------:R-:W-:Y:S01]  /*8950*/  LOP3.LUT R42, R72, 0xffff0000, RZ, 0xc0, !PT ;  /* 0xffff0000482a7812 */ /* 0x000fe200078ec0ff */
[C---:B------:R-:W-:Y:S01]  /*8960*/  FMUL R25, R38.reuse, R29 ;  /* 0x0000001d26197220 */ /* 0x040fe20000400000 */
[C---:B------:R-:W-:Y:S01]  /*8970*/  FMUL R26, R38.reuse, R30 ;  /* 0x0000001e261a7220 */ /* 0x040fe20000400000 */
[----:B------:R-:W-:Y:S01]  /*8980*/  FFMA R24, R41, R40, R24 ;  /* 0x0000002829187223 */ /* 0x000fe20000000018 */
[----:B------:R-:W-:Y:S01]  /*8990*/  LOP3.LUT R40, R73, 0xffff0000, RZ, 0xc0, !PT ;  /* 0xffff000049287812 */ /* 0x000fe200078ec0ff */
[C---:B------:R-:W-:Y:S01]  /*89a0*/  FFMA R25, R41.reuse, R42, R25 ;  /* 0x0000002a29197223 */ /* 0x040fe20000000019 */
        /* <DEDUP_REMOVED lines=47> */
.L_x_133:
[----:B------:R-:W-:Y:S05]  /*8ca0*/  BSYNC.RECONVERGENT B0 ;  /* 0x0000000000007941 */ /* 0x000fea0003800200 */
.L_x_132:
        /* <DEDUP_REMOVED lines=21> */
.L_x_137:
[----:B------:R-:W-:Y:S05]  /*8e00*/  BSYNC B0 ;  /* 0x0000000000007941 */ /* 0x000fea0003800000 */
.L_x_136:
[----:B------:R-:W-:Y:S11]  /*8e10*/  ISETP.NE.AND P0, PT, R60, RZ, PT ;  /* 0x000000ff3c00720c */ /* 0x000ff60003f05270 */
[----:B------:R-:W-:Y:S02]  /*8e20*/  @!UPT UIADD3 URZ, UPT, UPT, URZ, URZ, URZ ;  /* 0x000000fffffff290 */ /* 0x000fe4000fffe0ff */
[----:B------:R4:W1:Y:S04]  /*8e30*/  @P0 LDS.128 R48, [R3] ;  /* 0x0000000003300984 */ /* 0x0008680000000c00 */
[----:B------:R4:W1:Y:S04]  /*8e40*/  @P0 LDS.128 R56, [R2+0x10] ;  /* 0x0000100002380984 */ /* 0x0008680000000c00 */
[----:B------:R4:W1:Y:S04]  /*8e50*/  @P0 LDS.128 R64, [R0+0x20] ;  /* 0x0000200000400984 */ /* 0x0008680000000c00 */
[----:B------:R4:W1:Y:S02]  /*8e60*/  @P0 LDS.128 R72, [R47+0x30] ;  /* 0x000030002f480984 */ /* 0x0008640000000c00 */
.L_x_135:
[----:B------:R-:W-:Y:S05]  /*8e70*/  BSYNC B1 ;  /* 0x0000000000017941 */ /* 0x000fea0003800000 */
.L_x_134:
[----:B----4-:R-:W-:Y:S05]  /*8e80*/  VIADD R0, R39, 0x60 ;  /* 0x0000006027007836 */ /* 0x010fea0000000000 */
[----:B------:R-:W-:Y:S04]  /*8e90*/  SHF.R.U32.HI R0, RZ, 0x15, R0 ;  /* 0x00000015ff007819 */ /* 0x000fe80000011600 */
[----:B------:R-:W-:Y:S11]  /*8ea0*/  LOP3.LUT P0, RZ, R0, 0x3, R81, 0x48, !PT ;  /* 0x0000000300ff7812 */ /* 0x000ff60007804851 */
[----:B------:R-:W-:Y:S02]  /*8eb0*/  @!UPT UIADD3 URZ, UPT, UPT, URZ, URZ, URZ ;  /* 0x000000fffffff290 */ /* 0x000fe4000fffe0ff */
[----:B------:R-:W-:Y:S05]  /*8ec0*/  @!P0 BRA `(.L_x_139) ;  /* 0x0000000000408947 */ /* 0x000fea0003800000 */
[----:B------:R-:W4:Y:S01]  /*8ed0*/  LDCU.64 UR8, c[0x4][0x70] ;  /* 0x01000e00ff0877ac */ /* 0x000f220008000a00 */
[----:B------:R-:W-:Y:S01]  /*8ee0*/  MOV R3, 0x0 ;  /* 0x0000000000037802 */ /* 0x000fe20000000f00 */
[----:B------:R-:W-:Y:S02]  /*8ef0*/  HFMA2 R12, -RZ, RZ, 0, 5.9604644775390625e-08 ;  /* 0x00000001ff0c7431 */ /* 0x000fe400000001ff */
[----:B------:R-:W-:Y:S02]  /*8f00*/  IMAD.MOV.U32 R8, RZ, RZ, 0x192 ;  /* 0x00000192ff087424 */ /* 0x000fe400078e00ff */
[----:B------:R-:W-:Y:S01]  /*8f10*/  IMAD.MOV.U32 R13, RZ, RZ, RZ ;  /* 0x000000ffff0d7224 */ /* 0x000fe200078e00ff */
[----:B------:R-:W5:Y:S01]  /*8f20*/  LDCU.64 UR6, c[0x4][0x78] ;  /* 0x01000f00ff0677ac */ /* 0x000f620008000a00 */
[----:B------:R-:W2:Y:S01]  /*8f30*/  LDC.64 R2, c[0x4][R3] ;  /* 0x0100000003027b82 */ /* 0x000ea20000000a00 */
[----:B------:R-:W3:Y:S01]  /*8f40*/  LDCU.64 UR4, c[0x4][0x10] ;  /* 0x01000200ff0477ac */ /* 0x000ee20008000a00 */
[----:B----4-:R-:W-:Y:S01]  /*8f50*/  MOV R5, UR9 ;  /* 0x0000000900057c02 */ /* 0x010fe20008000f00 */
[----:B-1----:R-:W-:Y:S01]  /*8f60*/  IMAD.U32 R4, RZ, RZ, UR8 ;  /* 0x00000008ff047e24 */ /* 0x002fe2000f8e00ff */
[----:B-----5:R-:W-:Y:S01]  /*8f70*/  MOV R7, UR7 ;  /* 0x0000000700077c02 */ /* 0x020fe20008000f00 */
[----:B------:R-:W-:Y:S01]  /*8f80*/  IMAD.U32 R6, RZ, RZ, UR6 ;  /* 0x00000006ff067e24 */ /* 0x000fe2000f8e00ff */
[----:B---3--:R-:W-:Y:S01]  /*8f90*/  MOV R11, UR5 ;  /* 0x00000005000b7c02 */ /* 0x008fe20008000f00 */
[----:B------:R-:W-:Y:S02]  /*8fa0*/  IMAD.U32 R10, RZ, RZ, UR4 ;  /* 0x00000004ff0a7e24 */ /* 0x000fe4000f8e00ff */
[----:B------:R-:W-:Y:S07]  /*8fb0*/  LEPC R20, `(.L_x_139) ;  /* 0x000000001014794e */ /* 0x000fee0000000000 */
[----:B--2---:R-:W-:Y:S05]  /*8fc0*/  CALL.ABS.NOINC R2 ;  /* 0x0000000002007343 */ /* 0x004fea0003c00000 */
.L_x_139:
[----:B------:R-:W-:Y:S01]  /*8fd0*/  ISETP.NE.AND P0, PT, R96, RZ, PT ;  /* 0x000000ff6000720c */ /* 0x000fe20003f05270 */
[----:B------:R-:W-:Y:S05]  /*8fe0*/  WARPSYNC.ALL ;  /* 0x0000000000007948 */ /* 0x000fea0003800000 */
[----:B------:R-:W-:Y:S01]  /*8ff0*/  R2UR UR4, R39 ;  /* 0x00000000270472ca */ /* 0x000fe200000e0000 */
[----:B------:R-:W-:Y:S01]  /*9000*/  BSSY.RECONVERGENT B0, `(.L_x_140) ;  /* 0x0000091000007945 */ /* 0x000fe20003800200 */
[C---:B-1----:R-:W-:Y:S02]  /*9010*/  SHF.L.U32 R40, R48.reuse, 0x10, RZ ;  /* 0x0000001030287819 */ /* 0x042fe400000006ff */
[----:B------:R-:W-:Y:S02]  /*9020*/  LOP3.LUT R42, R48, 0xffff0000, RZ, 0xc0, !PT ;  /* 0xffff0000302a7812 */ /* 0x000fe400078ec0ff */
[C---:B------:R-:W-:Y:S02]  /*9030*/  SHF.L.U32 R43, R49.reuse, 0x10, RZ ;  /* 0x00000010312b7819 */ /* 0x040fe400000006ff */
[----:B------:R-:W-:Y:S02]  /*9040*/  LOP3.LUT R44, R49, 0xffff0000, RZ, 0xc0, !PT ;  /* 0xffff0000312c7812 */ /* 0x000fe400078ec0ff */
[C---:B------:R-:W-:Y:S02]  /*9050*/  SHF.L.U32 R45, R50.reuse, 0x10, RZ ;  /* 0x00000010322d7819 */ /* 0x040fe400000006ff */
[----:B------:R-:W-:Y:S01]  /*9060*/  LOP3.LUT R46, R50, 0xffff0000, RZ, 0xc0, !PT ;  /* 0xffff0000322e7812 */ /* 0x000fe200078ec0ff */
[----:B------:R-:W1:Y:S01]  /*9070*/  LDTM.x32 R4, tmem[UR4+0x60] ;  /* 0x00006004000479ee */ /* 0x000e6200082c0000 */
[C---:B------:R-:W-:Y:S01]  /*9080*/  SHF.L.U32 R47, R51.reuse, 0x10, RZ ;  /* 0x00000010332f7819 */ /* 0x040fe200000006ff */
[----:B------:R-:W-:Y:S01]  /*9090*/  NOP ;  /* 0x0000000000007918 */ /* 0x000fe20000000000 */
[----:B------:R-:W-:Y:S02]  /*90a0*/  LOP3.LUT R48, R51, 0xffff0000, RZ, 0xc0, !PT ;  /* 0xffff000033307812 */ /* 0x000fe400078ec0ff */
[C---:B------:R-:W-:Y:S02]  /*90b0*/  SHF.L.U32 R49, R56.reuse, 0x10, RZ ;  /* 0x0000001038317819 */ /* 0x040fe400000006ff */
[----:B------:R-:W-:Y:S02]  /*90c0*/  LOP3.LUT R51, R56, 0xffff0000, RZ, 0xc0, !PT ;  /* 0xffff000038337812 */ /* 0x000fe400078ec0ff */
[C---:B------:R-:W-:Y:S02]  /*90d0*/  SHF.L.U32 R50, R57.reuse, 0x10, RZ ;  /* 0x0000001039327819 */ /* 0x040fe400000006ff */
[----:B---3--:R-:W-:Y:S02]  /*90e0*/  LOP3.LUT R52, R57, 0xffff0000, RZ, 0xc0, !PT ;  /* 0xffff000039347812 */ /* 0x008fe400078ec0ff */
[C---:B------:R-:W-:Y:S02]  /*90f0*/  SHF.L.U32 R53, R58.reuse, 0x10, RZ ;  /* 0x000000103a357819 */ /* 0x040fe400000006ff */
[----:B------:R-:W-:Y:S02]  /*9100*/  LOP3.LUT R54, R58, 0xffff0000, RZ, 0xc0, !PT ;  /* 0xffff00003a367812 */ /* 0x000fe400078ec0ff */
[C---:B------:R-:W-:Y:S02]  /*9110*/  SHF.L.U32 R55, R59.reuse, 0x10, RZ ;  /* 0x000000103b377819 */ /* 0x040fe400000006ff */
[----:B------:R-:W-:Y:S02]  /*9120*/  IADD3 R98, PT, PT, R98, 0xc0, RZ ;  /* 0x000000c062627810 */ /* 0x000fe40007ffe0ff */
[----:B------:R-:W-:Y:S02]  /*9130*/  LOP3.LUT R56, R59, 0xffff0000, RZ, 0xc0, !PT ;  /* 0xffff00003b387812 */ /* 0x000fe400078ec0ff */
[----:B------:R-:W-:Y:S01]  /*9140*/  SHF.L.U32 R57, R64, 0x10, RZ ;  /* 0x0000001040397819 */ /* 0x000fe200000006ff */
[----:B-1----:R-:W-:Y:S01]  /*9150*/  FMUL R4, R38, R4 ;  /* 0x0000000426047220 */ /* 0x002fe20000400000 */
[----:B------:R-:W-:Y:S01]  /*9160*/  LOP3.LUT R58, R64, 0xffff0000, RZ, 0xc0, !PT ;  /* 0xffff0000403a7812 */ /* 0x000fe200078ec0ff */
[----:B------:R-:W-:Y:S01]  /*9170*/  FMUL R5, R38, R5 ;  /* 0x0000000526057220 */ /* 0x000fe20000400000 */
[----:B------:R-:W-:Y:S01]  /*9180*/  LOP3.LUT R98, R98, 0xfefffff8, RZ, 0xc0, !PT ;  /* 0xfefffff862627812 */ /* 0x000fe200078ec0ff */
[C---:B------:R-:W-:Y:S01]  /*9190*/  FFMA R4, R41.reuse, R40, R4 ;  /* 0x0000002829047223 */ /* 0x040fe20000000004 */
[C---:B------:R-:W-:Y:S01]  /*91a0*/  FMUL R6, R38.reuse, R6 ;  /* 0x0000000626067220 */ /* 0x040fe20000400000 */
[----:B------:R-:W-:Y:S01]  /*91b0*/  FFMA R5, R41, R42, R5 ;  /* 0x0000002a29057223 */ /* 0x000fe20000000005 */
[----:B------:R-:W-:Y:S01]  /*91c0*/  SHF.L.U32 R59, R65, 0x10, RZ ;  /* 0x00000010413b7819 */ /* 0x000fe200000006ff */
[----:B------:R1:W-:Y:S01]  /*91d0*/  SYNCS.ARRIVE.TRANS64.RED.A1T0 RZ, [R98+URZ], RZ ;  /* 0x000000ff62ff79a7 */ /* 0x0003e200081004ff */
[----:B------:R-:W-:Y:S01]  /*91e0*/  FFMA R6, R41, R43, R6 ;  /* 0x0000002b29067223 */ /* 0x000fe20000000006 */
[C---:B------:R-:W-:Y:S01]  /*91f0*/  FMUL R7, R38.reuse, R7 ;  /* 0x0000000726077220 */ /* 0x040fe20000400000 */
[----:B------:R-:W-:Y:S01]  /*9200*/  F2FP.BF16.F32.PACK_AB R100, R5, R4 ;  /* 0x000000040564723e */ /* 0x000fe200000010ff */
[C---:B------:R-:W-:Y:S01]  /*9210*/  FMUL R8, R38.reuse, R8 ;  /* 0x0000000826087220 */ /* 0x040fe20000400000 */
[----:B------:R-:W-:Y:S01]  /*9220*/  FMUL R9, R38, R9 ;  /* 0x0000000926097220 */ /* 0x000fe20000400000 */
[----:B------:R-:W-:Y:S01]  /*9230*/  LOP3.LUT R60, R65, 0xffff0000, RZ, 0xc0, !PT ;  /* 0xffff0000413c7812 */ /* 0x000fe200078ec0ff */
[C---:B------:R-:W-:Y:S01]  /*9240*/  FFMA R7, R41.reuse, R44, R7 ;  /* 0x0000002c29077223 */ /* 0x040fe20000000007 */
[C---:B------:R-:W-:Y:S01]  /*9250*/  FFMA R8, R41.reuse, R45, R8 ;  /* 0x0000002d29087223 */ /* 0x040fe20000000008 */
[----:B------:R-:W-:Y:S01]  /*9260*/  SHF.L.U32 R61, R66, 0x10, RZ ;  /* 0x00000010423d7819 */ /* 0x000fe200000006ff */
[----:B------:R-:W-:Y:S01]  /*9270*/  FFMA R9, R41, R46, R9 ;  /* 0x0000002e29097223 */ /* 0x000fe20000000009 */
[C---:B------:R-:W-:Y:S01]  /*9280*/  FMUL R10, R38.reuse, R10 ;  /* 0x0000000a260a7220 */ /* 0x040fe20000400000 */
[----:B------:R-:W-:Y:S01]  /*9290*/  F2FP.BF16.F32.PACK_AB R101, R7, R6 ;  /* 0x000000060765723e */ /* 0x000fe200000010ff */
[C---:B------:R-:W-:Y:S01]  /*92a0*/  FMUL R11, R38.reuse, R11 ;  /* 0x0000000b260b7220 */ /* 0x040fe20000400000 */
[----:B------:R-:W-:Y:S01]  /*92b0*/  FMUL R0, R38, R12 ;  /* 0x0000000c26007220 */ /* 0x000fe20000400000 */
[----:B------:R-:W-:Y:S01]  /*92c0*/  F2FP.BF16.F32.PACK_AB R102, R9, R8 ;  /* 0x000000080966723e */ /* 0x000fe200000010ff */
[C---:B------:R-:W-:Y:S01]  /*92d0*/  FFMA R10, R41.reuse, R47, R10 ;  /* 0x0000002f290a7223 */ /* 0x040fe2000000000a */
[C---:B------:R-:W-:Y:S01]  /*92e0*/  FFMA R11, R41.reuse, R48, R11 ;  /* 0x00000030290b7223 */ /* 0x040fe2000000000b */
[----:B------:R-:W-:Y:S01]  /*92f0*/  LOP3.LUT R62, R66, 0xffff0000, RZ, 0xc0, !PT ;  /* 0xffff0000423e7812 */ /* 0x000fe200078ec0ff */
[----:B------:R-:W-:Y:S01]  /*9300*/  FFMA R0, R41, R49, R0 ;  /* 0x0000003129007223 */ /* 0x000fe20000000000 */
[C---:B------:R-:W-:Y:S01]  /*9310*/  FMUL R2, R38.reuse, R13 ;  /* 0x0000000d26027220 */ /* 0x040fe20000400000 */
[----:B------:R-:W-:Y:S01]  /*9320*/  SHF.L.U32 R63, R67, 0x10, RZ ;  /* 0x00000010433f7819 */ /* 0x000fe200000006ff */
[C---:B------:R-:W-:Y:S01]  /*9330*/  FMUL R3, R38.reuse, R14 ;  /* 0x0000000e26037220 */ /* 0x040fe20000400000 */
[----:B------:R-:W-:Y:S01]  /*9340*/  F2FP.BF16.F32.PACK_AB R103, R11, R10 ;  /* 0x0000000a0b67723e */ /* 0x000fe200000010ff */
[----:B------:R-:W-:Y:S01]  /*9350*/  FFMA R2, R41, R51, R2 ;  /* 0x0000003329027223 */ /* 0x000fe20000000002 */
[C---:B------:R-:W-:Y:S01]  /*9360*/  FMUL R15, R38.reuse, R15 ;  /* 0x0000000f260f7220 */ /* 0x040fe20000400000 */
[C---:B------:R-:W-:Y:S01]  /*9370*/  FMUL R12, R38.reuse, R16 ;  /* 0x00000010260c7220 */ /* 0x040fe20000400000 */
[----:B------:R-:W-:Y:S01]  /*9380*/  FMUL R13, R38, R17 ;  /* 0x00000011260d7220 */ /* 0x000fe20000400000 */
[----:B------:R1:W-:Y:S01]  /*9390*/  STS.128 [R94+0x6000], R100 ;  /* 0x006000645e007388 */ /* 0x0003e20000000c00 */
[----:B------:R-:W-:Y:S01]  /*93a0*/  LOP3.LUT R64, R67, 0xffff0000, RZ, 0xc0, !PT ;  /* 0xffff000043407812 */ /* 0x000fe200078ec0ff */
[C---:B------:R-:W-:Y:S01]  /*93b0*/  FFMA R3, R41.reuse, R50, R3 ;  /* 0x0000003229037223 */ /* 0x040fe20000000003 */
[----:B------:R-:W-:Y:S01]  /*93c0*/  SHF.L.U32 R65, R72, 0x10, RZ ;  /* 0x0000001048417819 */ /* 0x000fe200000006ff */
[C---:B------:R-:W-:Y:S01]  /*93d0*/  FFMA R15, R41.reuse, R52, R15 ;  /* 0x00000034290f7223 */ /* 0x040fe2000000000f */
[----:B------:R-:W-:Y:S01]  /*93e0*/  F2FP.BF16.F32.PACK_AB R104, R2, R0 ;  /* 0x000000000268723e */ /* 0x000fe200000010ff */
[C---:B------:R-:W-:Y:S01]  /*93f0*/  FFMA R12, R41.reuse, R53, R12 ;  /* 0x00000035290c7223 */ /* 0x040fe2000000000c */
[C---:B------:R-:W-:Y:S01]  /*9400*/  FFMA R13, R41.reuse, R54, R13 ;  /* 0x00000036290d7223 */ /* 0x040fe2000000000d */
[C---:B------:R-:W-:Y:S01]  /*9410*/  FMUL R14, R38.reuse, R18 ;  /* 0x00000012260e7220 */ /* 0x040fe20000400000 */
[C---:B------:R-:W-:Y:S01]  /*9420*/  FMUL R19, R38.reuse, R19 ;  /* 0x0000001326137220 */ /* 0x040fe20000400000 */
[C---:B------:R-:W-:Y:S01]  /*9430*/  FMUL R16, R38.reuse, R20 ;  /* 0x0000001426107220 */ /* 0x040fe20000400000 */
[C---:B------:R-:W-:Y:S01]  /*9440*/  FMUL R17, R38.reuse, R21 ;  /* 0x0000001526117220 */ /* 0x040fe20000400000 */
[C---:B------:R-:W-:Y:S01]  /*9450*/  FFMA R14, R41.reuse, R55, R14 ;  /* 0x00000037290e7223 */ /* 0x040fe2000000000e */
        /* <DEDUP_REMOVED lines=9> */
[----:B------:R-:W-:Y:S01]  /*94f0*/  FFMA R23, R41, R60, R23 ;  /* 0x0000003c29177223 */ /* 0x000fe20000000017 */
[C---:B------:R-:W-:Y:S01]  /*9500*/  FMUL R27, R38.reuse, R27 ;  /* 0x0000001b261b7220 */ /* 0x040fe20000400000 */
[----:B------:R-:W-:Y:S01]  /*9510*/  F2FP.BF16.F32.PACK_AB R105, R15, R3 ;  /* 0x000000030f69723e */ /* 0x000fe200000010ff */
[----:B------:R-:W-:Y:S01]  /*9520*/  FFMA R20, R41, R61, R20 ;  /* 0x0000003d29147223 */ /* 0x000fe20000000014 */
[----:B------:R-:W-:Y:S01]  /*9530*/  F2FP.BF16.F32.PACK_AB R106, R13, R12 ;  /* 0x0000000c0d6a723e */ /* 0x000fe200000010ff */
[----:B------:R-:W-:Y:S01]  /*9540*/  FMUL R24, R38, R28 ;  /* 0x0000001c26187220 */ /* 0x000fe20000400000 */
[----:B------:R-:W-:Y:S01]  /*9550*/  F2FP.BF16.F32.PACK_AB R107, R19, R14 ;  /* 0x0000000e136b723e */ /* 0x000fe200000010ff */
[----:B------:R-:W-:Y:S01]  /*9560*/  FFMA R21, R41, R62, R21 ;  /* 0x0000003e29157223 */ /* 0x000fe20000000015 */
[----:B------:R-:W-:Y:S01]  /*9570*/  LOP3.LUT R66, R72, 0xffff0000, RZ, 0xc0, !PT ;  /* 0xffff000048427812 */ /* 0x000fe200078ec0ff */
[C---:B------:R-:W-:Y:S01]  /*9580*/  FMUL R25, R38.reuse, R29 ;  /* 0x0000001d26197220 */ /* 0x040fe20000400000 */
[----:B------:R-:W-:Y:S01]  /*9590*/  SHF.L.U32 R67, R73, 0x10, RZ ;  /* 0x0000001049437819 */ /* 0x000fe200000006ff */
[----:B------:R1:W-:Y:S01]  /*95a0*/  STS.128 [R93+0x6010], R104 ;  /* 0x006010685d007388 */ /* 0x0003e20000000c00 */
[----:B------:R-:W-:Y:S01]  /*95b0*/  FFMA R22, R41, R63, R22 ;  /* 0x0000003f29167223 */ /* 0x000fe20000000016 */
[----:B------:R-:W-:Y:S01]  /*95c0*/  LOP3.LUT R68, R73, 0xffff0000, RZ, 0xc0, !PT ;  /* 0xffff000049447812 */ /* 0x000fe200078ec0ff */
[----:B------:R-:W-:Y:S01]  /*95d0*/  FMUL R26, R38, R30 ;  /* 0x0000001e261a7220 */ /* 0x000fe20000400000 */
[C---:B------:R-:W-:Y:S01]  /*95e0*/  FFMA R27, R41.reuse, R64, R27 ;  /* 0x00000040291b7223 */ /* 0x040fe2000000001b */
[----:B------:R-:W-:Y:S01]  /*95f0*/  SHF.L.U32 R69, R74, 0x10, RZ ;  /* 0x000000104a457819 */ /* 0x000fe200000006ff */
[----:B------:R-:W-:Y:S01]  /*9600*/  FMUL R31, R38, R31 ;  /* 0x0000001f261f7220 */ /* 0x000fe20000400000 */
[C---:B------:R-:W-:Y:S01]  /*9610*/  FFMA R24, R41.reuse, R65, R24 ;  /* 0x0000004129187223 */ /* 0x040fe20000000018 */
[----:B------:R-:W-:Y:S01]  /*9620*/  LOP3.LUT R70, R74, 0xffff0000, RZ, 0xc0, !PT ;  /* 0xffff00004a467812 */ /* 0x000fe200078ec0ff */
[C---:B------:R-:W-:Y:S01]  /*9630*/  FMUL R28, R38.reuse, R32 ;  /* 0x00000020261c7220 */ /* 0x040fe20000400000 */
[----:B------:R-:W-:Y:S01]  /*9640*/  FFMA R25, R41, R66, R25 ;  /* 0x0000004229197223 */ /* 0x000fe20000000019 */
[----:B------:R-:W-:Y:S01]  /*9650*/  SHF.L.U32 R71, R75, 0x10, RZ ;  /* 0x000000104b477819 */ /* 0x000fe200000006ff */
[C---:B------:R-:W-:Y:S01]  /*9660*/  FMUL R29, R38.reuse, R33 ;  /* 0x00000021261d7220 */ /* 0x040fe20000400000 */
[----:B------:R-:W-:Y:S01]  /*9670*/  FFMA R26, R41, R67, R26 ;  /* 0x00000043291a7223 */ /* 0x000fe2000000001a */
[----:B------:R-:W-:Y:S01]  /*9680*/  LOP3.LUT R72, R75, 0xffff0000, RZ, 0xc0, !PT ;  /* 0xffff00004b487812 */ /* 0x000fe200078ec0ff */
        /* <DEDUP_REMOVED lines=34> */
[----:B---3--:R-:W-:Y:S04]  /*98b0*/  UIADD3 UR4, UP0, UPT, UR6, 0x680, URZ ;  /* 0x0000068006047890 */ /* 0x008fe8000ff1e0ff */
[----:B------:R-:W-:Y:S09]  /*98c0*/  UIADD3.X UR5, UPT, UPT, URZ, UR7, URZ, UP0, !UPT ;  /* 0x00000007ff057290 */ /* 0x000ff200087fe4ff */
[----:B------:R3:W-:Y:S01]  /*98d0*/  UTMASTG.3D [UR12], [UR4] ;  /* 0x0000000c040073b5 */ /* 0x0007e20008010000 */
[----:B------:R3:W-:Y:S01]  /*98e0*/  UTMASTG.3D [UR8], [UR4] ;  /* 0x00000008040073b5 */ /* 0x0007e20008010000 */
[----:B------:R0:W-:Y:S01]  /*98f0*/  UTMACMDFLUSH ;  /* 0x00000000000079b7 */ /* 0x0001e20000000000 */
[----:B---3--:R-:W-:Y:S04]  /*9900*/  DEPBAR.LE SB0, 0x1 ;  /* 0x000080400000791a */ /* 0x008fe80000000000 */
.L_x_141:
[----:B------:R-:W-:Y:S05]  /*9910*/  BSYNC.RECONVERGENT B0 ;  /* 0x0000000000007941 */ /* 0x000fea0003800200 */
.L_x_140:
[----:B------:R-:W-:Y:S01]  /*9920*/  BAR.SYNC.DEFER_BLOCKING 0x1, 0x80 ;  /* 0x0042000000007b1d */ /* 0x000fe20000010000 */
[----:B------:R-:W-:Y:S01]  /*9930*/  UISETP.NE.AND UP0, UPT, UR47, -0x4, UPT ;  /* 0xfffffffc2f00788c */ /* 0x000fe2000bf05270 */
[----:B------:R-:W-:Y:S08]  /*9940*/  IADD3 R0, PT, PT, R36, 0x1, RZ ;  /* 0x0000000124007810 */ /* 0x000ff00007ffe0ff */
[----:B------:R-:W-:Y:S05]  /*9950*/  BRA.U !UP0, `(.L_x_142) ;  /* 0x0000000108247547 */ /* 0x000fea000b800000 */
[----:B------:R-:W-:Y:S01]  /*9960*/  ISETP.NE.AND P0, PT, R97, RZ, PT ;  /* 0x000000ff6100720c */ /* 0x000fe20003f05270 */
[----:B------:R-:W-:Y:S01]  /*9970*/  IMAD.U32 R2, RZ, RZ, UR46 ;  /* 0x0000002eff027e24 */ /* 0x000fe2000f8e00ff */
[----:B------:R-:W-:Y:S04]  /*9980*/  UIADD3 UR4, UPT, UPT, UR46, 0x1, URZ ;  /* 0x000000012e047890 */ /* 0x000fe8000fffe0ff */
[----:B------:R-:W-:Y:S04]  /*9990*/  UISETP.NE.AND UP0, UPT, UR4, 0x4, UPT ;  /* 0x000000040400788c */ /* 0x000fe8000bf05270 */
[----:B------:R-:W-:Y:S03]  /*99a0*/  USEL UR46, UR4, URZ, UP0 ;  /* 0x000000ff042e7287 */ /* 0x000fe60008000000 */
[----:B------:R-:W-:Y:S05]  /*99b0*/  @P0 LEA R2, R2, UR43, 0x3 ;  /* 0x0000002b02020c11 */ /* 0x000fea000f8e18ff */
[----:B------:R-:W-:Y:S05]  /*99c0*/  @P0 VIADD R2, R2, 0x50 ;  /* 0x0000005002020836 */ /* 0x000fea0000000000 */
[----:B------:R-:W-:Y:S04]  /*99d0*/  @P0 PRMT R2, R99, 0x654, R2 ;  /* 0x0000065463020816 */ /* 0x000fe80000000002 */
[----:B------:R3:W-:Y:S03]  /*99e0*/  @P0 SYNCS.ARRIVE.TRANS64.RED.A1T0 RZ, [R2+URZ], RZ ;  /* 0x000000ff02ff09a7 */ /* 0x0007e600081004ff */
.L_x_142:
[----:B------:R-:W-:Y:S01]  /*99f0*/  R2UR UR5, R82 ;  /* 0x00000000520572ca */ /* 0x000fe200000e0000 */
[----:B------:R-:W-:Y:S01]  /*9a00*/  UISETP.NE.AND UP0, UPT, UR61, URZ, UPT ;  /* 0x000000ff3d00728c */ /* 0x000fe2000bf05270 */
[----:B------:R-:W-:Y:S01]  /*9a10*/  R2UR UR4, R83 ;  /* 0x00000000530472ca */ /* 0x000fe200000e0000 */
[----:B------:R-:W-:Y:S01]  /*9a20*/  UIADD3 UR47, UPT, UPT, UR47, 0x4, URZ ;  /* 0x000000042f2f7890 */ /* 0x000fe2000fffe0ff */
[----:B------:R-:W-:Y:S01]  /*9a30*/  ISETP.NE.AND P0, PT, R87, 0x2, PT ;  /* 0x000000025700780c */ /* 0x000fe20003f05270 */
[----:B------:R-:W-:Y:S01]  /*9a40*/  UMOV UR36, UR60 ;  /* 0x0000003c00247c82 */ /* 0x000fe20008000000 */
[----:B------:R-:W-:Y:S02]  /*9a50*/  ISETP.NE.AND P1, PT, R0, 0x4, PT ;  /* 0x000000040000780c */ /* 0x000fe40003f25270 */
[----:B---3--:R-:W-:Y:S02]  /*9a60*/  SEL R2, RZ, 0x1, P0 ;  /* 0x00000001ff027807 */ /* 0x008fe40000000000 */
[----:B------:R-:W-:Y:S02]  /*9a70*/  SEL R3, RZ, 0x1, P1 ;  /* 0x00000001ff037807 */ /* 0x000fe40000800000 */
[----:B------:R-:W-:Y:S01]  /*9a80*/  LOP3.LUT R89, R89, R2, RZ, 0x3c, !PT ;  /* 0x0000000259597212 */ /* 0x000fe200078e3cff */
[----:B------:R-:W-:Y:S01]  /*9a90*/  UIADD3 UR32, UPT, UPT, UR37, UR5, URZ ;  /* 0x0000000525207290 */ /* 0x000fe2000fffe0ff */
[----:B------:R-:W-:Y:S01]  /*9aa0*/  LOP3.LUT R90, R90, R3, RZ, 0x3c, !PT ;  /* 0x000000035a5a7212 */ /* 0x000fe200078e3cff */
[----:B------:R-:W-:Y:S01]  /*9ab0*/  UIADD3 UR20, UPT, UPT, UR38, UR4, URZ ;  /* 0x0000000426147290 */ /* 0x000fe2000fffe0ff */
[----:B------:R-:W-:Y:S02]  /*9ac0*/  SEL R87, R87, RZ, P0 ;  /* 0x000000ff57577207 */ /* 0x000fe40000000000 */
[----:B------:R-:W-:Y:S01]  /*9ad0*/  SEL R36, R0, RZ, P1 ;  /* 0x000000ff00247207 */ /* 0x000fe20000800000 */
[----:B------:R-:W-:Y:S08]  /*9ae0*/  BRA.U UP0, `(.L_x_143) ;  /* 0xffffffbd00a07547 */ /* 0x000ff0000b83ffff */
[----:B------:R-:W-:-:S13]  /*9af0*/  R2UR UR4, R84 ;  /* 0x00000000540472ca */ /* 0x000fda00000e0000 */
[----:B------:R-:W-:-:S09]  /*9b00*/  UISETP.NE.AND UP0, UPT, UR4, URZ, UPT ;  /* 0x000000ff0400728c */ /* 0x000fd2000bf05270 */
[----:B------:R-:W-:Y:S05]  /*9b10*/  BRA.U !UP0, `(.L_x_144) ;  /* 0x0000000108487547 */ /* 0x000fea000b800000 */
[----:B------:R-:W3:Y:S02]  /*9b20*/  LDCU.64 UR4, c[0x0][0x890] ;  /* 0x00011200ff0477ac */ /* 0x000ee40008000a00 */
[----:B---3--:R-:W-:-:S04]  /*9b30*/  UISETP.NE.U32.AND UP0, UPT, UR4, URZ, UPT ;  /* 0x000000ff0400728c */ /* 0x008fc8000bf05070 */
[----:B------:R-:W-:-:S09]  /*9b40*/  UISETP.NE.AND.EX UP0, UPT, UR5, URZ, UPT, UP0 ;  /* 0x000000ff0500728c */ /* 0x000fd2000bf05300 */
[----:B------:R-:W-:Y:S05]  /*9b50*/  BRA.U UP0, `(.L_x_145) ;  /* 0x00000001000c7547 */ /* 0x000fea000b800000 */
[----:B------:R-:W-:-:S13]  /*9b60*/  FSETP.NEU.AND P0, PT, R41, RZ, PT ;  /* 0x000000ff2900720b */ /* 0x000fda0003f0d000 */
[----:B------:R-:W-:Y:S05]  /*9b70*/  @!P0 EXIT ;  /* 0x000000000000894d */ /* 0x000fea0003800000 */
[----:B------:R-:W-:Y:S05]  /*9b80*/  BRA `(.L_x_144) ;  /* 0x00000000002c7947 */ /* 0x000fea0003800000 */
.L_x_145:
[----:B------:R-:W-:Y:S01]  /*9b90*/  ISETP.NE.AND P0, PT, R86, RZ, PT ;  /* 0x000000ff5600720c */ /* 0x000fe20003f05270 */
[----:B------:R-:W-:-:S12]  /*9ba0*/  BSSY.RECONVERGENT B0, `(.L_x_144) ;  /* 0x0000009000007945 */ /* 0x000fd80003800200 */
[----:B------:R-:W-:Y:S05]  /*9bb0*/  @P0 BRA `(.L_x_146) ;  /* 0x0000000000140947 */ /* 0x000fea0003800000 */
[----:B------:R-:W3:Y:S02]  /*9bc0*/  LDCU.64 UR4, c[0x0][0x888] ;  /* 0x00011100ff0477ac */ /* 0x000ee40008000a00 */
[----:B---3--:R-:W-:-:S04]  /*9bd0*/  ISETP.NE.U32.AND P0, PT, RZ, UR4, PT ;  /* 0x00000004ff007c0c */ /* 0x008fc8000bf05070 */
[----:B------:R-:W-:-:S13]  /*9be0*/  ISETP.NE.AND.EX P0, PT, RZ, UR5, PT, P0 ;  /* 0x00000005ff007c0c */ /* 0x000fda000bf05300 */
[----:B------:R-:W-:Y:S05]  /*9bf0*/  @!P0 EXIT ;  /* 0x000000000000894d */ /* 0x000fea0003800000 */
[----:B------:R-:W-:Y:S05]  /*9c00*/  BRA `(.L_x_147) ;  /* 0x0000000000087947 */ /* 0x000fea0003800000 */
.L_x_146:
[----:B------:R-:W-:-:S13]  /*9c10*/  FSETP.NEU.AND P0, PT, R41, RZ, PT ;  /* 0x000000ff2900720b */ /* 0x000fda0003f0d000 */
[----:B------:R-:W-:Y:S05]  /*9c20*/  @!P0 EXIT ;  /* 0x000000000000894d */ /* 0x000fea0003800000 */
.L_x_147:
[----:B------:R-:W-:Y:S05]  /*9c30*/  BSYNC.RECONVERGENT B0 ;  /* 0x0000000000007941 */ /* 0x000fea0003800200 */
.L_x_144:
[----:B------:R-:W3:Y:S01]  /*9c40*/  S2UR UR5, SR_CgaCtaId ;  /* 0x00000000000579c3 */ /* 0x000ee20000008800 */
[----:B------:R-:W-:Y:S01]  /*9c50*/  ULEA UR4, UR46, UR43, 0x3 ;  /* 0x0000002b2e047291 */ /* 0x000fe2000f8e18ff */
[----:B------:R-:W-:-:S04]  /*9c60*/  DEPBAR.LE SB0, 0x0 ;  /* 0x000080000000791a */ /* 0x000fc80000000000 */
[----:B------:R-:W-:-:S04]  /*9c70*/  UIADD3 UR4, UPT, UPT, UR4, 0x50, URZ ;  /* 0x0000005004047890 */ /* 0x000fc8000fffe0ff */
[----:B---3--:R-:W-:-:S09]  /*9c80*/  UPRMT UR4, UR5, 0x654, UR4 ;  /* 0x0000065405047896 */ /* 0x008fd20008000004 */
[----:B------:R-:W-:Y:S01]  /*9c90*/  SYNCS.ARRIVE.TRANS64.RED.A1T0 RZ, [UR4], RZ ;  /* 0x000000ffffff79a7 */ /* 0x000fe20008100404 */
[----:B------:R-:W-:Y:S05]  /*9ca0*/  EXIT ;  /* 0x000000000000794d */ /* 0x000fea0003800000 */
.L_x_24:
[----:B-1----:R1:W2:Y:S02]  /*9cb0*/  SYNCS.PHASECHK.TRANS64.TRYWAIT P0, [R0+URZ+0xf0], R3 ;  /* 0x0000f003000075a7 */ /* 0x0022a400080011ff */
[----:B--2---:R-:W-:Y:S05]  /*9cc0*/  @!P0 NANOSLEEP.SYNCS 0x989680 ;  /* 0x009896800000895d */ /* 0x004fea0003900000 */
[----:B------:R-:W2:Y:S02]  /*9cd0*/  @!P0 SYNCS.PHASECHK.TRANS64 P0, [R0+URZ+0xf0], R3 ;  /* 0x0000f003000085a7 */ /* 0x000ea400080010ff */
[----:B--2---:R-:W-:Y:S05]  /*9ce0*/  @!P0 BRA `(.L_x_24) ;  /* 0xfffffffc00f08947 */ /* 0x004fea000383ffff */
[----:B------:R-:W-:Y:S05]  /*9cf0*/  BRA `(.L_x_148) ;  /* 0xffffff7c00787947 */ /* 0x000fea000383ffff */
.L_x_27:
[----:B-1----:R-:W-:-:S07]  /*9d00*/  MOV R0, UR33 ;  /* 0x0000002100007c02 */ /* 0x002fce0008000f00 */
.L_x_149:
[----:B-1----:R1:W2:Y:S02]  /*9d10*/  SYNCS.PHASECHK.TRANS64.TRYWAIT P0, [R0+URZ+0x18], R3 ;  /* 0x00001803000075a7 */ /* 0x0022a400080011ff */
[----:B--2---:R-:W-:Y:S05]  /*9d20*/  @!P0 NANOSLEEP.SYNCS 0x989680 ;  /* 0x009896800000895d */ /* 0x004fea0003900000 */
[----:B------:R-:W2:Y:S02]  /*9d30*/  @!P0 SYNCS.PHASECHK.TRANS64 P0, [R0+URZ+0x18], R3 ;  /* 0x00001803000085a7 */ /* 0x000ea400080010ff */
[----:B--2---:R-:W-:Y:S05]  /*9d40*/  @!P0 BRA `(.L_x_149) ;  /* 0xfffffffc00f08947 */ /* 0x004fea000383ffff */
[----:B------:R-:W-:Y:S05]  /*9d50*/  BRA `(.L_x_26) ;  /* 0xffffff7c00c87947 */ /* 0x000fea000383ffff */
.L_x_34:
[----:B-1----:R-:W-:-:S07]  /*9d60*/  MOV R0, UR17 ;  /* 0x0000001100007c02 */ /* 0x002fce0008000f00 */
.L_x_150:
[----:B-1----:R1:W2:Y:S02]  /*9d70*/  SYNCS.PHASECHK.TRANS64.TRYWAIT P0, [R0+URZ+0x18], R3 ;  /* 0x00001803000075a7 */ /* 0x0022a400080011ff */
[----:B--2---:R-:W-:Y:S05]  /*9d80*/  @!P0 NANOSLEEP.SYNCS 0x989680 ;  /* 0x009896800000895d */ /* 0x004fea0003900000 */
[----:B------:R-:W2:Y:S02]  /*9d90*/  @!P0 SYNCS.PHASECHK.TRANS64 P0, [R0+URZ+0x18], R3 ;  /* 0x00001803000085a7 */ /* 0x000ea400080010ff */
[----:B--2---:R-:W-:Y:S05]  /*9da0*/  @!P0 BRA `(.L_x_150) ;  /* 0xfffffffc00f08947 */ /* 0x004fea000383ffff */
[----:B------:R-:W-:Y:S05]  /*9db0*/  BRA `(.L_x_33) ;  /* 0xffffff80008c7947 */ /* 0x000fea000383ffff */
.L_x_39:
[----:B-1----:R1:W2:Y:S02]  /*9dc0*/  SYNCS.PHASECHK.TRANS64.TRYWAIT P0, [R3+URZ+0x80], R0 ;  /* 0x00008000030075a7 */ /* 0x0022a400080011ff */
[----:B--2---:R-:W-:Y:S05]  /*9dd0*/  @!P0 NANOSLEEP.SYNCS 0x989680 ;  /* 0x009896800000895d */ /* 0x004fea0003900000 */
[----:B------:R-:W2:Y:S02]  /*9de0*/  @!P0 SYNCS.PHASECHK.TRANS64 P0, [R3+URZ+0x80], R0 ;  /* 0x00008000030085a7 */ /* 0x000ea400080010ff */
[----:B--2---:R-:W-:Y:S05]  /*9df0*/  @!P0 BRA `(.L_x_39) ;  /* 0xfffffffc00f08947 */ /* 0x004fea000383ffff */
[----:B------:R-:W-:Y:S05]  /*9e00*/  BRA `(.L_x_151) ;  /* 0xffffff8400307947 */ /* 0x000fea000383ffff */
.L_x_43:
[----:B-1----:R-:W-:-:S07]  /*9e10*/  MOV R0, UR4 ;  /* 0x0000000400007c02 */ /* 0x002fce0008000f00 */
.L_x_152:
[----:B-1----:R1:W2:Y:S02]  /*9e20*/  SYNCS.PHASECHK.TRANS64.TRYWAIT P0, [R0+URZ], R3 ;  /* 0x00000003000075a7 */ /* 0x0022a400080011ff */
[----:B--2---:R-:W-:Y:S05]  /*9e30*/  @!P0 NANOSLEEP.SYNCS 0x989680 ;  /* 0x009896800000895d */ /* 0x004fea0003900000 */
[----:B------:R-:W2:Y:S02]  /*9e40*/  @!P0 SYNCS.PHASECHK.TRANS64 P0, [R0+URZ], R3 ;  /* 0x00000003000085a7 */ /* 0x000ea400080010ff */
[----:B--2---:R-:W-:Y:S05]  /*9e50*/  @!P0 BRA `(.L_x_152) ;  /* 0xfffffffc00f08947 */ /* 0x004fea000383ffff */
[----:B------:R-:W-:Y:S05]  /*9e60*/  BRA `(.L_x_153) ;  /* 0xffffff8800dc7947 */ /* 0x000fea000383ffff */
.L_x_44:
[----:B------:R-:W-:-:S07]  /*9e70*/  MOV R0, UR5 ;  /* 0x0000000500007c02 */ /* 0x000fce0008000f00 */
.L_x_154:
[----:B-1----:R1:W2:Y:S02]  /*9e80*/  SYNCS.PHASECHK.TRANS64.TRYWAIT P0, [R0+URZ], R3 ;  /* 0x00000003000075a7 */ /* 0x0022a400080011ff */
[----:B--2---:R-:W-:Y:S05]  /*9e90*/  @!P0 NANOSLEEP.SYNCS 0x989680 ;  /* 0x009896800000895d */ /* 0x004fea0003900000 */
[----:B------:R-:W2:Y:S02]  /*9ea0*/  @!P0 SYNCS.PHASECHK.TRANS64 P0, [R0+URZ], R3 ;  /* 0x00000003000085a7 */ /* 0x000ea400080010ff */
[----:B--2---:R-:W-:Y:S05]  /*9eb0*/  @!P0 BRA `(.L_x_154) ;  /* 0xfffffffc00f08947 */ /* 0x004fea000383ffff */
[----:B------:R-:W-:Y:S05]  /*9ec0*/  BRA `(.L_x_155) ;  /* 0xffffff8800e87947 */ /* 0x000fea000383ffff */
.L_x_47:
[----:B-1----:R1:W2:Y:S02]  /*9ed0*/  SYNCS.PHASECHK.TRANS64.TRYWAIT P0, [R0+URZ+0xe0], R5 ;  /* 0x0000e005000075a7 */ /* 0x0022a400080011ff */
[----:B--2---:R-:W-:Y:S05]  /*9ee0*/  @!P0 NANOSLEEP.SYNCS 0x989680 ;  /* 0x009896800000895d */ /* 0x004fea0003900000 */
[----:B------:R-:W2:Y:S02]  /*9ef0*/  @!P0 SYNCS.PHASECHK.TRANS64 P0, [R0+URZ+0xe0], R5 ;  /* 0x0000e005000085a7 */ /* 0x000ea400080010ff */
[----:B--2---:R-:W-:Y:S05]  /*9f00*/  @!P0 BRA `(.L_x_47) ;  /* 0xfffffffc00f08947 */ /* 0x004fea000383ffff */
[----:B------:R-:W-:Y:S05]  /*9f10*/  BRA `(.L_x_156) ;  /* 0xffffff8c004c7947 */ /* 0x000fea000383ffff */
.L_x_48:
[----:B------:R-:W-:-:S07]  /*9f20*/  MOV R0, UR4 ;  /* 0x0000000400007c02 */ /* 0x000fce0008000f00 */
.L_x_157:
[----:B-1----:R1:W2:Y:S02]  /*9f30*/  SYNCS.PHASECHK.TRANS64.TRYWAIT P0, [R0+URZ+0x90], R7 ;  /* 0x00009007000075a7 */ /* 0x0022a400080011ff */
[----:B--2---:R-:W-:Y:S05]  /*9f40*/  @!P0 NANOSLEEP.SYNCS 0x989680 ;  /* 0x009896800000895d */ /* 0x004fea0003900000 */
[----:B------:R-:W2:Y:S02]  /*9f50*/  @!P0 SYNCS.PHASECHK.TRANS64 P0, [R0+URZ+0x90], R7 ;  /* 0x00009007000085a7 */ /* 0x000ea400080010ff */
[----:B--2---:R-:W-:Y:S05]  /*9f60*/  @!P0 BRA `(.L_x_157) ;  /* 0xfffffffc00f08947 */ /* 0x004fea000383ffff */
[----:B------:R-:W-:Y:S05]  /*9f70*/  BRA `(.L_x_158) ;  /* 0xffffff8c005c7947 */ /* 0x000fea000383ffff */
.L_x_49:
[----:B-1----:R1:W2:Y:S02]  /*9f80*/  SYNCS.PHASECHK.TRANS64.TRYWAIT P1, [R0+URZ+0x80], R5 ;  /* 0x00008005000075a7 */ /* 0x0022a400080211ff */
[----:B--2---:R-:W-:Y:S05]  /*9f90*/  @!P1 NANOSLEEP.SYNCS 0x989680 ;  /* 0x009896800000995d */ /* 0x004fea0003900000 */
[----:B------:R-:W2:Y:S02]  /*9fa0*/  @!P1 SYNCS.PHASECHK.TRANS64 P1, [R0+URZ+0x80], R5 ;  /* 0x00008005000095a7 */ /* 0x000ea400080210ff */
[----:B--2---:R-:W-:Y:S05]  /*9fb0*/  @!P1 BRA `(.L_x_49) ;  /* 0xfffffffc00f09947 */ /* 0x004fea000383ffff */
[----:B------:R-:W-:Y:S05]  /*9fc0*/  BRA `(.L_x_159) ;  /* 0xffffff8c008c7947 */ /* 0x000fea000383ffff */
.L_x_52:
[----:B------:R-:W-:-:S07]  /*9fd0*/  MOV R0, UR4 ;  /* 0x0000000400007c02 */ /* 0x000fce0008000f00 */
.L_x_160:
[----:B-1----:R1:W2:Y:S02]  /*9fe0*/  SYNCS.PHASECHK.TRANS64.TRYWAIT P0, [R0+URZ+0x90], R3 ;  /* 0x00009003000075a7 */ /* 0x0022a400080011ff */
[----:B--2---:R-:W-:Y:S05]  /*9ff0*/  @!P0 NANOSLEEP.SYNCS 0x989680 ;  /* 0x009896800000895d */ /* 0x004fea0003900000 */
[----:B------:R-:W2:Y:S02]  /*a000*/  @!P0 SYNCS.PHASECHK.TRANS64 P0, [R0+URZ+0x90], R3 ;  /* 0x00009003000085a7 */ /* 0x000ea400080010ff */
[----:B--2---:R-:W-:Y:S05]  /*a010*/  @!P0 BRA `(.L_x_160) ;  /* 0xfffffffc00f08947 */ /* 0x004fea000383ffff */
[----:B------:R-:W-:Y:S05]  /*a020*/  BRA `(.L_x_51) ;  /* 0xffffff8c00e07947 */ /* 0x000fea000383ffff */
.L_x_61:
[----:B-1----:R-:W-:-:S04]  /*a030*/  MOV R5, UR5 ;  /* 0x0000000500057c02 */ /* 0x002fc80008000f00 */
[----:B------:R1:W2:Y:S03]  /*a040*/  SYNCS.PHASECHK.TRANS64.TRYWAIT P0, [R5+URZ+0x8], R6 ;  /* 0x00000806050075a7 */ /* 0x0002a600080011ff */
[----:B--2---:R-:W-:Y:S05]  /*a050*/  @!P0 NANOSLEEP.SYNCS 0x989680 ;  /* 0x009896800000895d */ /* 0x004fea0003900000 */
[----:B------:R-:W2:Y:S02]  /*a060*/  @!P0 SYNCS.PHASECHK.TRANS64 P0, [R5+URZ+0x8], R6 ;  /* 0x00000806050085a7 */ /* 0x000ea400080010ff */
[----:B--2---:R-:W-:Y:S05]  /*a070*/  @!P0 BRA `(.L_x_61) ;  /* 0xfffffffc00ec8947 */ /* 0x004fea000383ffff */
[----:B------:R-:W-:Y:S05]  /*a080*/  BRA `(.L_x_60) ;  /* 0xffffff9000987947 */ /* 0x000fea000383ffff */
.L_x_63:
[----:B------:R-:W-:Y:S01]  /*a090*/  BSSY B0, `(.L_x_161) ;  /* 0x0000006000007945 */ /* 0x000fe20003800000 */
[----:B------:R-:W-:-:S07]  /*a0a0*/  MOV R15, 0xffffffff ;  /* 0xffffffff000f7802 */ /* 0x000fce0000000f00 */
[----:B-1---5:R-:W-:Y:S05]  /*a0b0*/  WARPSYNC.COLLECTIVE R15, `(.L_x_162) ;  /* 0x000000000f0c7348 */ /* 0x022fea0003c00000 */
[----:B------:R-:W-:Y:S02]  /*a0c0*/  ELECT P6, UR79, PT ;  /* 0x00000000004f782f */ /* 0x000fe400038c0000 */
[----:B------:R-:W-:Y:S01]  /*a0d0*/  MOV R14, UR79 ;  /* 0x0000004f000e7c02 */ /* 0x000fe20008000f00 */
[----:B-1---5:R-:W-:Y:S10]  /*a0e0*/  ENDCOLLECTIVE ;  /* 0x000000000000791b */ /* 0x022ff40003800000 */
.L_x_162:
[----:B------:R-:W-:Y:S05]  /*a0f0*/  BSYNC B0 ;  /* 0x0000000000007941 */ /* 0x000fea0003800000 */
.L_x_161:
[----:B------:R-:W-:Y:S01]  /*a100*/  PLOP3.LUT P0, PT, P6, PT, PT, 0x80, 0x8 ;  /* 0x000000000008781c */ /* 0x000fe2000370f070 */
[----:B------:R-:W-:-:S12]  /*a110*/  BRA `(.L_x_163) ;  /* 0xffffff9000c47947 */ /* 0x000fd8000383ffff */
.L_x_65:
[----:B-1----:R-:W-:-:S04]  /*a120*/  MOV R3, UR5 ;  /* 0x0000000500037c02 */ /* 0x002fc80008000f00 */
[----:B------:R1:W2:Y:S03]  /*a130*/  SYNCS.PHASECHK.TRANS64.TRYWAIT P0, [R3+URZ+0x8], R4 ;  /* 0x00000804030075a7 */ /* 0x0002a600080011ff */
[----:B--2---:R-:W-:Y:S05]  /*a140*/  @!P0 NANOSLEEP.SYNCS 0x989680 ;  /* 0x009896800000895d */ /* 0x004fea0003900000 */
[----:B------:R-:W2:Y:S02]  /*a150*/  @!P0 SYNCS.PHASECHK.TRANS64 P0, [R3+URZ+0x8], R4 ;  /* 0x00000804030085a7 */ /* 0x000ea400080010ff */
[----:B--2---:R-:W-:Y:S05]  /*a160*/  @!P0 BRA `(.L_x_65) ;  /* 0xfffffffc00ec8947 */ /* 0x004fea000383ffff */
[----:B------:R-:W-:Y:S05]  /*a170*/  BRA `(.L_x_64) ;  /* 0xffffff9000c87947 */ /* 0x000fea000383ffff */
.L_x_66:
[----:B-1----:R1:W2:Y:S02]  /*a180*/  SYNCS.PHASECHK.TRANS64.TRYWAIT P0, [R0+URZ+0x80], R5 ;  /* 0x00008005000075a7 */ /* 0x0022a400080011ff */
[----:B--2---:R-:W-:Y:S05]  /*a190*/  @!P0 NANOSLEEP.SYNCS 0x989680 ;  /* 0x009896800000895d */ /* 0x004fea0003900000 */
[----:B------:R-:W2:Y:S02]  /*a1a0*/  @!P0 SYNCS.PHASECHK.TRANS64 P0, [R0+URZ+0x80], R5 ;  /* 0x00008005000085a7 */ /* 0x000ea400080010ff */
[----:B--2---:R-:W-:Y:S05]  /*a1b0*/  @!P0 BRA `(.L_x_66) ;  /* 0xfffffffc00f08947 */ /* 0x004fea000383ffff */
[----:B------:R-:W-:Y:S05]  /*a1c0*/  BRA `(.L_x_164) ;  /* 0xffffff9400a47947 */ /* 0x000fea000383ffff */
.L_x_68:
[----:B------:R-:W-:-:S07]  /*a1d0*/  MOV R0, UR23 ;  /* 0x0000001700007c02 */ /* 0x000fce0008000f00 */
.L_x_165:
[----:B-1----:R1:W2:Y:S02]  /*a1e0*/  SYNCS.PHASECHK.TRANS64.TRYWAIT P0, [R0+URZ+0xc0], R5 ;  /* 0x0000c005000075a7 */ /* 0x0022a400080011ff */
[----:B--2---:R-:W-:Y:S05]  /*a1f0*/  @!P0 NANOSLEEP.SYNCS 0x989680 ;  /* 0x009896800000895d */ /* 0x004fea0003900000 */
[----:B------:R-:W2:Y:S02]  /*a200*/  @!P0 SYNCS.PHASECHK.TRANS64 P0, [R0+URZ+0xc0], R5 ;  /* 0x0000c005000085a7 */ /* 0x000ea400080010ff */
[----:B--2---:R-:W-:Y:S05]  /*a210*/  @!P0 BRA `(.L_x_165) ;  /* 0xfffffffc00f08947 */ /* 0x004fea000383ffff */
[----:B------:R-:W-:Y:S05]  /*a220*/  BRA `(.L_x_166) ;  /* 0xffffff9400f07947 */ /* 0x000fea000383ffff */
.L_x_71:
[----:B------:R-:W-:Y:S07]  /*a230*/  MOV R0, UR5 ;  /* 0x0000000500007c02 */ /* 0x000fee0008000f00 */
.L_x_167:
[----:B-1----:R1:W2:Y:S02]  /*a240*/  SYNCS.PHASECHK.TRANS64.TRYWAIT P0, [R0+URZ], R5 ;  /* 0x00000005000075a7 */ /* 0x0022a400080011ff */
[----:B--2---:R-:W-:Y:S05]  /*a250*/  @!P0 NANOSLEEP.SYNCS 0x989680 ;  /* 0x009896800000895d */ /* 0x004fea0003900000 */
[----:B------:R-:W2:Y:S02]  /*a260*/  @!P0 SYNCS.PHASECHK.TRANS64 P0, [R0+URZ], R5 ;  /* 0x00000005000085a7 */ /* 0x000ea400080010ff */
[----:B--2---:R-:W-:Y:S05]  /*a270*/  @!P0 BRA `(.L_x_167) ;  /* 0xfffffffc00f08947 */ /* 0x004fea000383ffff */
[----:B------:R-:W-:Y:S05]  /*a280*/  BRA `(.L_x_70) ;  /* 0xffffff9800047947 */ /* 0x000fea000383ffff */
.L_x_75:
[----:B-1----:R-:W-:-:S07]  /*a290*/  MOV R0, UR4 ;  /* 0x0000000400007c02 */ /* 0x002fce0008000f00 */
.L_x_168:
[----:B-1----:R1:W2:Y:S02]  /*a2a0*/  SYNCS.PHASECHK.TRANS64.TRYWAIT P0, [R0+URZ], R3 ;  /* 0x00000003000075a7 */ /* 0x0022a400080011ff */
[----:B--2---:R-:W-:Y:S05]  /*a2b0*/  @!P0 NANOSLEEP.SYNCS 0x989680 ;  /* 0x009896800000895d */ /* 0x004fea0003900000 */
[----:B------:R-:W2:Y:S02]  /*a2c0*/  @!P0 SYNCS.PHASECHK.TRANS64 P0, [R0+URZ], R3 ;  /* 0x00000003000085a7 */ /* 0x000ea400080010ff */
[----:B--2---:R-:W-:Y:S05]  /*a2d0*/  @!P0 BRA `(.L_x_168) ;  /* 0xfffffffc00f08947 */ /* 0x004fea000383ffff */
[----:B------:R-:W-:Y:S05]  /*a2e0*/  BRA `(.L_x_169) ;  /* 0xffffff9800d07947 */ /* 0x000fea000383ffff */
.L_x_76:
[----:B------:R-:W-:-:S07]  /*a2f0*/  MOV R0, UR5 ;  /* 0x0000000500007c02 */ /* 0x000fce0008000f00 */
.L_x_170:
[----:B-1----:R1:W2:Y:S02]  /*a300*/  SYNCS.PHASECHK.TRANS64.TRYWAIT P0, [R0+URZ], R3 ;  /* 0x00000003000075a7 */ /* 0x0022a400080011ff */
[----:B--2---:R-:W-:Y:S05]  /*a310*/  @!P0 NANOSLEEP.SYNCS 0x989680 ;  /* 0x009896800000895d */ /* 0x004fea0003900000 */
[----:B------:R-:W2:Y:S02]  /*a320*/  @!P0 SYNCS.PHASECHK.TRANS64 P0, [R0+URZ], R3 ;  /* 0x00000003000085a7 */ /* 0x000ea400080010ff */
[----:B--2---:R-:W-:Y:S05]  /*a330*/  @!P0 BRA `(.L_x_170) ;  /* 0xfffffffc00f08947 */ /* 0x004fea000383ffff */
[----:B------:R-:W-:Y:S05]  /*a340*/  BRA `(.L_x_171) ;  /* 0xffffff9800dc7947 */ /* 0x000fea000383ffff */
.L_x_77:
[----:B------:R-:W-:-:S07]  /*a350*/  MOV R0, UR5 ;  /* 0x0000000500007c02 */ /* 0x000fce0008000f00 */
.L_x_172:
[----:B-1----:R1:W2:Y:S02]  /*a360*/  SYNCS.PHASECHK.TRANS64.TRYWAIT P0, [R0+URZ], R3 ;  /* 0x00000003000075a7 */ /* 0x0022a400080011ff */
[----:B--2---:R-:W-:Y:S05]  /*a370*/  @!P0 NANOSLEEP.SYNCS 0x989680 ;  /* 0x009896800000895d */ /* 0x004fea0003900000 */
[----:B------:R-:W2:Y:S02]  /*a380*/  @!P0 SYNCS.PHASECHK.TRANS64 P0, [R0+URZ], R3 ;  /* 0x00000003000085a7 */ /* 0x000ea400080010ff */
[----:B--2---:R-:W-:Y:S05]  /*a390*/  @!P0 BRA `(.L_x_172) ;  /* 0xfffffffc00f08947 */ /* 0x004fea000383ffff */
[----:B------:R-:W-:Y:S05]  /*a3a0*/  BRA `(.L_x_173) ;  /* 0xffffff9800e87947 */ /* 0x000fea000383ffff */
.L_x_80:
[----:B------:R-:W-:-:S07]  /*a3b0*/  MOV R0, UR17 ;  /* 0x0000001100007c02 */ /* 0x000fce0008000f00 */
.L_x_174:
[----:B-1----:R1:W2:Y:S02]  /*a3c0*/  SYNCS.PHASECHK.TRANS64.TRYWAIT P1, [R0+URZ+0x100], R3 ;  /* 0x00010003000075a7 */ /* 0x0022a400080211ff */
[----:B--2---:R-:W-:Y:S05]  /*a3d0*/  @!P1 NANOSLEEP.SYNCS 0x989680 ;  /* 0x009896800000995d */ /* 0x004fea0003900000 */
[----:B------:R-:W2:Y:S02]  /*a3e0*/  @!P1 SYNCS.PHASECHK.TRANS64 P1, [R0+URZ+0x100], R3 ;  /* 0x00010003000095a7 */ /* 0x000ea400080210ff */
[----:B--2---:R-:W-:Y:S05]  /*a3f0*/  @!P1 BRA `(.L_x_174) ;  /* 0xfffffffc00f09947 */ /* 0x004fea000383ffff */
[----:B------:R-:W-:Y:S05]  /*a400*/  BRA `(.L_x_175) ;  /* 0xffffff9c00347947 */ /* 0x000fea000383ffff */
.L_x_85:
[----:B--2---:R2:W3:Y:S02]  /*a410*/  SYNCS.PHASECHK.TRANS64.TRYWAIT P0, [R12+URZ+0x80], R9 ;  /* 0x000080090c0075a7 */ /* 0x0044e400080011ff */
[----:B---3--:R-:W-:Y:S05]  /*a420*/  @!P0 NANOSLEEP.SYNCS 0x989680 ;  /* 0x009896800000895d */ /* 0x008fea0003900000 */
[----:B------:R-:W3:Y:S02]  /*a430*/  @!P0 SYNCS.PHASECHK.TRANS64 P0, [R12+URZ+0x80], R9 ;  /* 0x000080090c0085a7 */ /* 0x000ee400080010ff */
[----:B---3--:R-:W-:Y:S05]  /*a440*/  @!P0 BRA `(.L_x_85) ;  /* 0xfffffffc00f08947 */ /* 0x008fea000383ffff */
[----:B------:R-:W-:Y:S05]  /*a450*/  BRA `(.L_x_176) ;  /* 0xffffffa0006c7947 */ /* 0x000fea000383ffff */
.L_x_88:
[----:B------:R-:W-:Y:S07]  /*a460*/  MOV R0, UR21 ;  /* 0x0000001500007c02 */ /* 0x000fee0008000f00 */
.L_x_177:
[----:B--2---:R2:W3:Y:S02]  /*a470*/  SYNCS.PHASECHK.TRANS64.TRYWAIT P2, [R0+URZ+0x78], R11 ;  /* 0x0000780b000075a7 */ /* 0x0044e400080411ff */
[----:B---3--:R-:W-:Y:S05]  /*a480*/  @!P2 NANOSLEEP.SYNCS 0x989680 ;  /* 0x009896800000a95d */ /* 0x008fea0003900000 */
[----:B------:R-:W3:Y:S02]  /*a490*/  @!P2 SYNCS.PHASECHK.TRANS64 P2, [R0+URZ+0x78], R11 ;  /* 0x0000780b0000a5a7 */ /* 0x000ee400080410ff */
[----:B---3--:R-:W-:Y:S05]  /*a4a0*/  @!P2 BRA `(.L_x_177) ;  /* 0xfffffffc00f0a947 */ /* 0x008fea000383ffff */
[----:B------:R-:W-:Y:S05]  /*a4b0*/  BRA `(.L_x_87) ;  /* 0xffffffa400d47947 */ /* 0x000fea000383ffff */
.L_x_91:
[----:B--2---:R-:W-:Y:S07]  /*a4c0*/  MOV R0, UR21 ;  /* 0x0000001500007c02 */ /* 0x004fee0008000f00 */
.L_x_178:
[----:B--2---:R2:W3:Y:S02]  /*a4d0*/  SYNCS.PHASECHK.TRANS64.TRYWAIT P0, [R0+URZ+0x50], R9 ;  /* 0x00005009000075a7 */ /* 0x0044e400080011ff */
[----:B---3--:R-:W-:Y:S05]  /*a4e0*/  @!P0 NANOSLEEP.SYNCS 0x989680 ;  /* 0x009896800000895d */ /* 0x008fea0003900000 */
[----:B------:R-:W3:Y:S02]  /*a4f0*/  @!P0 SYNCS.PHASECHK.TRANS64 P0, [R0+URZ+0x50], R9 ;  /* 0x00005009000085a7 */ /* 0x000ee400080010ff */
[----:B---3--:R-:W-:Y:S05]  /*a500*/  @!P0 BRA `(.L_x_178) ;  /* 0xfffffffc00f08947 */ /* 0x008fea000383ffff */
[----:B------:R-:W-:Y:S05]  /*a510*/  BRA `(.L_x_179) ;  /* 0xffffffa800307947 */ /* 0x000fea000383ffff */
.L_x_92:
[----:B------:R-:W-:Y:S07]  /*a520*/  MOV R0, UR21 ;  /* 0x0000001500007c02 */ /* 0x000fee0008000f00 */
.L_x_180:
[----:B--2---:R2:W3:Y:S02]  /*a530*/  SYNCS.PHASECHK.TRANS64.TRYWAIT P0, [R0+URZ+0x58], R9 ;  /* 0x00005809000075a7 */ /* 0x0044e400080011ff */
[----:B---3--:R-:W-:Y:S05]  /*a540*/  @!P0 NANOSLEEP.SYNCS 0x989680 ;  /* 0x009896800000895d */ /* 0x008fea0003900000 */
[----:B------:R-:W3:Y:S02]  /*a550*/  @!P0 SYNCS.PHASECHK.TRANS64 P0, [R0+URZ+0x58], R9 ;  /* 0x00005809000085a7 */ /* 0x000ee400080010ff */
[----:B---3--:R-:W-:Y:S05]  /*a560*/  @!P0 BRA `(.L_x_180) ;  /* 0xfffffffc00f08947 */ /* 0x008fea000383ffff */
[----:B------:R-:W-:Y:S05]  /*a570*/  BRA `(.L_x_181) ;  /* 0xffffffa800887947 */ /* 0x000fea000383ffff */
.L_x_93:
[----:B------:R-:W-:Y:S07]  /*a580*/  MOV R0, UR21 ;  /* 0x0000001500007c02 */ /* 0x000fee0008000f00 */
.L_x_182:
[----:B--2---:R2:W3:Y:S02]  /*a590*/  SYNCS.PHASECHK.TRANS64.TRYWAIT P0, [R0+URZ+0x60], R9 ;  /* 0x00006009000075a7 */ /* 0x0044e400080011ff */
[----:B---3--:R-:W-:Y:S05]  /*a5a0*/  @!P0 NANOSLEEP.SYNCS 0x989680 ;  /* 0x009896800000895d */ /* 0x008fea0003900000 */
[----:B------:R-:W3:Y:S02]  /*a5b0*/  @!P0 SYNCS.PHASECHK.TRANS64 P0, [R0+URZ+0x60], R9 ;  /* 0x00006009000085a7 */ /* 0x000ee400080010ff */
[----:B---3--:R-:W-:Y:S05]  /*a5c0*/  @!P0 BRA `(.L_x_182) ;  /* 0xfffffffc00f08947 */ /* 0x008fea000383ffff */
[----:B------:R-:W-:Y:S05]  /*a5d0*/  BRA `(.L_x_183) ;  /* 0xffffffa800e47947 */ /* 0x000fea000383ffff */
.L_x_94:
[----:B------:R-:W-:Y:S07]  /*a5e0*/  MOV R0, UR21 ;  /* 0x0000001500007c02 */ /* 0x000fee0008000f00 */
.L_x_184:
[----:B--2---:R2:W3:Y:S02]  /*a5f0*/  SYNCS.PHASECHK.TRANS64.TRYWAIT P0, [R0+URZ+0x68], R9 ;  /* 0x00006809000075a7 */ /* 0x0044e400080011ff */
[----:B---3--:R-:W-:Y:S05]  /*a600*/  @!P0 NANOSLEEP.SYNCS 0x989680 ;  /* 0x009896800000895d */ /* 0x008fea0003900000 */
[----:B------:R-:W3:Y:S02]  /*a610*/  @!P0 SYNCS.PHASECHK.TRANS64 P0, [R0+URZ+0x68], R9 ;  /* 0x00006809000085a7 */ /* 0x000ee400080010ff */
[----:B---3--:R-:W-:Y:S05]  /*a620*/  @!P0 BRA `(.L_x_184) ;  /* 0xfffffffc00f08947 */ /* 0x008fea000383ffff */
[----:B------:R-:W-:Y:S05]  /*a630*/  BRA `(.L_x_185) ;  /* 0xffffffac00407947 */ /* 0x000fea000383ffff */
.L_x_96:
[----:B------:R-:W-:-:S07]  /*a640*/  MOV R0, UR21 ;  /* 0x0000001500007c02 */ /* 0x000fce0008000f00 */
.L_x_186:
[----:B--2---:R2:W4:Y:S02]  /*a650*/  SYNCS.PHASECHK.TRANS64.TRYWAIT P0, [R0+URZ+0x50], R3 ;  /* 0x00005003000075a7 */ /* 0x00452400080011ff */
[----:B----4-:R-:W-:Y:S05]  /*a660*/  @!P0 NANOSLEEP.SYNCS 0x989680 ;  /* 0x009896800000895d */ /* 0x010fea0003900000 */
[----:B------:R-:W4:Y:S02]  /*a670*/  @!P0 SYNCS.PHASECHK.TRANS64 P0, [R0+URZ+0x50], R3 ;  /* 0x00005003000085a7 */ /* 0x000f2400080010ff */
[----:B----4-:R-:W-:Y:S05]  /*a680*/  @!P0 BRA `(.L_x_186) ;  /* 0xfffffffc00f08947 */ /* 0x010fea000383ffff */
[----:B------:R-:W-:Y:S05]  /*a690*/  BRA `(.L_x_187) ;  /* 0xffffffac00d07947 */ /* 0x000fea000383ffff */
.L_x_97:
[----:B--2---:R-:W-:-:S07]  /*a6a0*/  MOV R0, UR21 ;  /* 0x0000001500007c02 */ /* 0x004fce0008000f00 */
.L_x_188:
[----:B--2---:R2:W4:Y:S02]  /*a6b0*/  SYNCS.PHASECHK.TRANS64.TRYWAIT P0, [R0+URZ+0x58], R3 ;  /* 0x00005803000075a7 */ /* 0x00452400080011ff */
[----:B----4-:R-:W-:Y:S05]  /*a6c0*/  @!P0 NANOSLEEP.SYNCS 0x989680 ;  /* 0x009896800000895d */ /* 0x010fea0003900000 */
[----:B------:R-:W4:Y:S02]  /*a6d0*/  @!P0 SYNCS.PHASECHK.TRANS64 P0, [R0+URZ+0x58], R3 ;  /* 0x00005803000085a7 */ /* 0x000f2400080010ff */
[----:B----4-:R-:W-:Y:S05]  /*a6e0*/  @!P0 BRA `(.L_x_188) ;  /* 0xfffffffc00f08947 */ /* 0x010fea000383ffff */
[----:B------:R-:W-:Y:S05]  /*a6f0*/  BRA `(.L_x_189) ;  /* 0xffffffac00c07947 */ /* 0x000fea000383ffff */
.L_x_98:
[----:B--2---:R-:W-:-:S07]  /*a700*/  MOV R0, UR21 ;  /* 0x0000001500007c02 */ /* 0x004fce0008000f00 */
.L_x_190:
[----:B--2---:R2:W4:Y:S02]  /*a710*/  SYNCS.PHASECHK.TRANS64.TRYWAIT P0, [R0+URZ+0x60], R3 ;  /* 0x00006003000075a7 */ /* 0x00452400080011ff */
[----:B----4-:R-:W-:Y:S05]  /*a720*/  @!P0 NANOSLEEP.SYNCS 0x989680 ;  /* 0x009896800000895d */ /* 0x010fea0003900000 */
[----:B------:R-:W4:Y:S02]  /*a730*/  @!P0 SYNCS.PHASECHK.TRANS64 P0, [R0+URZ+0x60], R3 ;  /* 0x00006003000085a7 */ /* 0x000f2400080010ff */
[----:B----4-:R-:W-:Y:S05]  /*a740*/  @!P0 BRA `(.L_x_190) ;  /* 0xfffffffc00f08947 */ /* 0x010fea000383ffff */
[----:B------:R-:W-:Y:S05]  /*a750*/  BRA `(.L_x_191) ;  /* 0xffffffac00b07947 */ /* 0x000fea000383ffff */
.L_x_100:
[----:B-1----:R1:W2:Y:S02]  /*a760*/  SYNCS.PHASECHK.TRANS64.TRYWAIT P0, [R3+URZ+0x80], R0 ;  /* 0x00008000030075a7 */ /* 0x0022a400080011ff */
[----:B--2---:R-:W-:Y:S05]  /*a770*/  @!P0 NANOSLEEP.SYNCS 0x989680 ;  /* 0x009896800000895d */ /* 0x004fea0003900000 */
[----:B------:R-:W2:Y:S02]  /*a780*/  @!P0 SYNCS.PHASECHK.TRANS64 P0, [R3+URZ+0x80], R0 ;  /* 0x00008000030085a7 */ /* 0x000ea400080010ff */
[----:B--2---:R-:W-:Y:S05]  /*a790*/  @!P0 BRA `(.L_x_100) ;  /* 0xfffffffc00f08947 */ /* 0x004fea000383ffff */
[----:B------:R-:W-:Y:S05]  /*a7a0*/  BRA `(.L_x_192) ;  /* 0xffffffb000847947 */ /* 0x000fea000383ffff */
.L_x_111:
[----:B-1----:R-:W-:Y:S04]  /*a7b0*/  MOV R0, UR43 ;  /* 0x0000002b00007c02 */ /* 0x002fe80008000f00 */
[----:B------:R1:W2:Y:S03]  /*a7c0*/  SYNCS.PHASECHK.TRANS64.TRYWAIT P1, [R0+URZ+0x30], R5 ;  /* 0x00003005000075a7 */ /* 0x0002a600080211ff */
[----:B--2---:R-:W-:Y:S05]  /*a7d0*/  @!P1 NANOSLEEP.SYNCS 0x989680 ;  /* 0x009896800000995d */ /* 0x004fea0003900000 */
[----:B------:R-:W2:Y:S02]  /*a7e0*/  @!P1 SYNCS.PHASECHK.TRANS64 P1, [R0+URZ+0x30], R5 ;  /* 0x00003005000095a7 */ /* 0x000ea400080210ff */
[----:B--2---:R-:W-:Y:S05]  /*a7f0*/  @!P1 BRA `(.L_x_111) ;  /* 0xfffffffc00ec9947 */ /* 0x004fea000383ffff */
[----:B------:R-:W-:Y:S05]  /*a800*/  BRA `(.L_x_110) ;  /* 0xffffffbc00e87947 */ /* 0x000fea000383ffff */
.L_x_113:
[----:B-1----:R1:W4:Y:S02]  /*a810*/  SYNCS.PHASECHK.TRANS64.TRYWAIT P0, [R98+URZ+0xa0], R3 ;  /* 0x0000a003620075a7 */ /* 0x00232400080011ff */
[----:B----4-:R-:W-:Y:S05]  /*a820*/  @!P0 NANOSLEEP.SYNCS 0x989680 ;  /* 0x009896800000895d */ /* 0x010fea0003900000 */
[----:B------:R-:W4:Y:S02]  /*a830*/  @!P0 SYNCS.PHASECHK.TRANS64 P0, [R98+URZ+0xa0], R3 ;  /* 0x0000a003620085a7 */ /* 0x000f2400080010ff */
[----:B----4-:R-:W-:Y:S05]  /*a840*/  @!P0 BRA `(.L_x_113) ;  /* 0xfffffffc00f08947 */ /* 0x010fea000383ffff */
[----:B------:R-:W-:Y:S05]  /*a850*/  BRA `(.L_x_112) ;  /* 0xffffffc000107947 */ /* 0x000fea000383ffff */
.L_x_122:
[----:B---3--:R3:W4:Y:S02]  /*a860*/  SYNCS.PHASECHK.TRANS64.TRYWAIT P0, [R3+URZ+0x30], R0 ;  /* 0x00003000030075a7 */ /* 0x00872400080011ff */
[----:B----4-:R-:W-:Y:S05]  /*a870*/  @!P0 NANOSLEEP.SYNCS 0x989680 ;  /* 0x009896800000895d */ /* 0x010fea0003900000 */
[----:B------:R-:W4:Y:S02]  /*a880*/  @!P0 SYNCS.PHASECHK.TRANS64 P0, [R3+URZ+0x30], R0 ;  /* 0x00003000030085a7 */ /* 0x000f2400080010ff */
[----:B----4-:R-:W-:Y:S05]  /*a890*/  @!P0 BRA `(.L_x_122) ;  /* 0xfffffffc00f08947 */ /* 0x010fea000383ffff */
[----:B------:R-:W-:Y:S05]  /*a8a0*/  BRA `(.L_x_121) ;  /* 0xffffffcc00007947 */ /* 0x000fea000383ffff */
.L_x_130:
[----:B-1----:R1:W4:Y:S02]  /*a8b0*/  SYNCS.PHASECHK.TRANS64.TRYWAIT P0, [R62+URZ+0x30], R5 ;  /* 0x000030053e0075a7 */ /* 0x00232400080011ff */
[----:B----4-:R-:W-:Y:S05]  /*a8c0*/  @!P0 NANOSLEEP.SYNCS 0x989680 ;  /* 0x009896800000895d */ /* 0x010fea0003900000 */
[----:B------:R-:W4:Y:S02]  /*a8d0*/  @!P0 SYNCS.PHASECHK.TRANS64 P0, [R62+URZ+0x30], R5 ;  /* 0x000030053e0085a7 */ /* 0x000f2400080010ff */
[----:B----4-:R-:W-:Y:S05]  /*a8e0*/  @!P0 BRA `(.L_x_130) ;  /* 0xfffffffc00f08947 */ /* 0x010fea000383ffff */
[----:B------:R-:W-:Y:S05]  /*a8f0*/  BRA `(.L_x_129) ;  /* 0xffffffd800187947 */ /* 0x000fea000383ffff */
.L_x_138:
[----:B-1----:R1:W4:Y:S02]  /*a900*/  SYNCS.PHASECHK.TRANS64.TRYWAIT P0, [R61+URZ+0x30], R4 ;  /* 0x000030043d0075a7 */ /* 0x00232400080011ff */
[----:B----4-:R-:W-:Y:S05]  /*a910*/  @!P0 NANOSLEEP.SYNCS 0x989680 ;  /* 0x009896800000895d */ /* 0x010fea0003900000 */
[----:B------:R-:W4:Y:S02]  /*a920*/  @!P0 SYNCS.PHASECHK.TRANS64 P0, [R61+URZ+0x30], R4 ;  /* 0x000030043d0085a7 */ /* 0x000f2400080010ff */
[----:B----4-:R-:W-:Y:S05]  /*a930*/  @!P0 BRA `(.L_x_138) ;  /* 0xfffffffc00f08947 */ /* 0x010fea000383ffff */
[----:B------:R-:W-:Y:S05]  /*a940*/  BRA `(.L_x_137) ;  /* 0xffffffe4002c7947 */ /* 0x000fea000383ffff */
        .weak           $__internal_0_$__cuda_sm10x_tcgen05_guardrail_trap_col_being_dealloced_not_returned_by_alloc
        .type           $__internal_0_$__cuda_sm10x_tcgen05_guardrail_trap_col_being_dealloced_not_returned_by_alloc,@function
        .size           $__internal_0_$__cuda_sm10x_tcgen05_guardrail_trap_col_being_dealloced_not_returned_by_alloc,($__internal_1_$__cuda_sm10x_tcgen05_guardrail_trap_phase_invalid_during_alloc - $__internal_0_$__cuda_sm10x_tcgen05_guardrail_trap_col_being_dealloced_not_returned_by_alloc)
$__internal_0_$__cuda_sm10x_tcgen05_guardrail_trap_col_being_dealloced_not_returned_by_alloc:
[----:B------:R-:W-:Y:S05]  /*a950*/  BPT.TRAP 0x1 ;  /* 0x000000040000795c */ /* 0x000fea0000300000 */
[----:B------:R-:W-:-:S04]  /*a960*/  HFMA2 R3, -RZ, RZ, 0, 0 ;  /* 0x00000000ff037431 */ /* 0x000fc800000001ff */
[----:B------:R-:W-:Y:S05]  /*a970*/  RET.REL.NODEC R2 `(_ZN7cutlass13device_kernelINS_4gemm6kernel13GemmUniversalIN4cute5tupleIJiiiiEEENS1_10collective13CollectiveMmaINS1_35MainloopSm100TmaUmmaWarpSpecializedILi3ELi2ELi4ENS5_IJNS4_1CILi2EEESB_NSA_ILi1EEEEEEEENS5_IJNSA_ILi128EEENSA_ILi256EEENSA_ILi32EEEEEENS_10bfloat16_tENS5_IJlSC_lEEESJ_SK_NS4_8TiledMMAINS4_8MMA_AtomIJNS4_26SM100_MMA_F16BF16_2x1SM_SSISJ_SJ_fLi128ELi256ELNS4_4UMMA5MajorE0ELSP_0ELNSO_7ScaleInE0ELSQ_0EEEEEENS4_6LayoutINS5_IJSC_SC_SC_EEENS5_IJNSA_ILi0EEESV_SV_EEEEENS5_IJNS4_10UnderscoreESY_SY_EEEEENS4_28SM100_TMA_2SM_LOAD_MULTICASTENS4_14ComposedLayoutINS4_7SwizzleILi2ELi4ELi3EEENS4_18smem_ptr_flag_bitsILi16EEENST_INS5_IJNSA_ILi8EEESH_EEENS5_IJSH_SC_EEEEEEEvNS4_8identityENS4_18SM100_TMA_2SM_LOADES1B_vS1C_EENS_8epilogue10collective18CollectiveEpilogueINS1F_23Sm100TmaWarpSpecializedILi4ELi2ELi32ELb1ELb0EEEJNS5_IJNSA_ILi64EEESG_SH_EEENS5_IJNST_IS1K_SC_EENST_INS5_IJSH_SB_EEENS5_IJSC_SF_EEEEEEEESJ_SK_SJ_SK_NS1F_6fusion15FusionCallbacksIS1J_NS1R_17LinearCombinationISJ_fSJ_fLNS_15FloatRoundStyleE2EEES1L_S1Q_JEEENS4_5SM1004TMEM4LOAD26SM100_TMEM_LOAD_32dp32b32xENS4_13SM90_TMA_LOADES1B_NS4_39AutoVectorizingCopyWithAssumedAlignmentILi128EEENS4_14SM90_TMA_STOREES1B_S23_S23_EEEvvEEEEvNT_6ParamsE) ;  /* 0xffffff5402a07950 */ /* 0x000fea0003c3ffff */
        .weak           $__internal_1_$__cuda_sm10x_tcgen05_guardrail_trap_phase_invalid_during_alloc
        .type           $__internal_1_$__cuda_sm10x_tcgen05_guardrail_trap_phase_invalid_during_alloc,@function
        .size           $__internal_1_$__cuda_sm10x_tcgen05_guardrail_trap_phase_invalid_during_alloc,($__internal_2_$__cuda_sm10x_tcgen05_guardrail_trap_unallocated_columns_being_dealloced - $__internal_1_$__cuda_sm10x_tcgen05_guardrail_trap_phase_invalid_during_alloc)
$__internal_1_$__cuda_sm10x_tcgen05_guardrail_trap_phase_invalid_during_alloc:
[----:B------:R-:W-:Y:S05]  /*a980*/  BPT.TRAP 0x1 ;  /* 0x000000040000795c */ /* 0x000fea0000300000 */
[----:B------:R-:W-:-:S04]  /*a990*/  MOV R5, 0x0 ;  /* 0x0000000000057802 */ /* 0x000fc80000000f00 */
[----:B------:R-:W-:Y:S05]  /*a9a0*/  RET.REL.NODEC R4 `(_ZN7cutlass13device_kernelINS_4gemm6kernel13GemmUniversalIN4cute5tupleIJiiiiEEENS1_10collective13CollectiveMmaINS1_35MainloopSm100TmaUmmaWarpSpecializedILi3ELi2ELi4ENS5_IJNS4_1CILi2EEESB_NSA_ILi1EEEEEEEENS5_IJNSA_ILi128EEENSA_ILi256EEENSA_ILi32EEEEEENS_10bfloat16_tENS5_IJlSC_lEEESJ_SK_NS4_8TiledMMAINS4_8MMA_AtomIJNS4_26SM100_MMA_F16BF16_2x1SM_SSISJ_SJ_fLi128ELi256ELNS4_4UMMA5MajorE0ELSP_0ELNSO_7ScaleInE0ELSQ_0EEEEEENS4_6LayoutINS5_IJSC_SC_SC_EEENS5_IJNSA_ILi0EEESV_SV_EEEEENS5_IJNS4_10UnderscoreESY_SY_EEEEENS4_28SM100_TMA_2SM_LOAD_MULTICASTENS4_14ComposedLayoutINS4_7SwizzleILi2ELi4ELi3EEENS4_18smem_ptr_flag_bitsILi16EEENST_INS5_IJNSA_ILi8EEESH_EEENS5_IJSH_SC_EEEEEEEvNS4_8identityENS4_18SM100_TMA_2SM_LOADES1B_vS1C_EENS_8epilogue10collective18CollectiveEpilogueINS1F_23Sm100TmaWarpSpecializedILi4ELi2ELi32ELb1ELb0EEEJNS5_IJNSA_ILi64EEESG_SH_EEENS5_IJNST_IS1K_SC_EENST_INS5_IJSH_SB_EEENS5_IJSC_SF_EEEEEEEESJ_SK_SJ_SK_NS1F_6fusion15FusionCallbacksIS1J_NS1R_17LinearCombinationISJ_fSJ_fLNS_15FloatRoundStyleE2EEES1L_S1Q_JEEENS4_5SM1004TMEM4LOAD26SM100_TMEM_LOAD_32dp32b32xENS4_13SM90_TMA_LOADES1B_NS4_39AutoVectorizingCopyWithAssumedAlignmentILi128EEENS4_14SM90_TMA_STOREES1B_S23_S23_EEEvvEEEEvNT_6ParamsE) ;  /* 0xffffff5404947950 */ /* 0x000fea0003c3ffff */
        .weak           $__internal_2_$__cuda_sm10x_tcgen05_guardrail_trap_unallocated_columns_being_dealloced
        .type           $__internal_2_$__cuda_sm10x_tcgen05_guardrail_trap_unallocated_columns_being_dealloced,@function
        .size           $__internal_2_$__cuda_sm10x_tcgen05_guardrail_trap_unallocated_columns_being_dealloced,(.L_x_194 - $__internal_2_$__cuda_sm10x_tcgen05_guardrail_trap_unallocated_columns_being_dealloced)
$__internal_2_$__cuda_sm10x_tcgen05_guardrail_trap_unallocated_columns_being_dealloced:
[----:B------:R-:W-:Y:S05]  /*a9b0*/  BPT.TRAP 0x1 ;  /* 0x000000040000795c */ /* 0x000fea0000300000 */
[----:B------:R-:W-:-:S04]  /*a9c0*/  HFMA2 R3, -RZ, RZ, 0, 0 ;  /* 0x00000000ff037431 */ /* 0x000fc800000001ff */
[----:B------:R-:W-:Y:S05]  /*a9d0*/  RET.REL.NODEC R2 `(_ZN7cutlass13device_kernelINS_4gemm6kernel13GemmUniversalIN4cute5tupleIJiiiiEEENS1_10collective13CollectiveMmaINS1_35MainloopSm100TmaUmmaWarpSpecializedILi3ELi2ELi4ENS5_IJNS4_1CILi2EEESB_NSA_ILi1EEEEEEEENS5_IJNSA_ILi128EEENSA_ILi256EEENSA_ILi32EEEEEENS_10bfloat16_tENS5_IJlSC_lEEESJ_SK_NS4_8TiledMMAINS4_8MMA_AtomIJNS4_26SM100_MMA_F16BF16_2x1SM_SSISJ_SJ_fLi128ELi256ELNS4_4UMMA5MajorE0ELSP_0ELNSO_7ScaleInE0ELSQ_0EEEEEENS4_6LayoutINS5_IJSC_SC_SC_EEENS5_IJNSA_ILi0EEESV_SV_EEEEENS5_IJNS4_10UnderscoreESY_SY_EEEEENS4_28SM100_TMA_2SM_LOAD_MULTICASTENS4_14ComposedLayoutINS4_7SwizzleILi2ELi4ELi3EEENS4_18smem_ptr_flag_bitsILi16EEENST_INS5_IJNSA_ILi8EEESH_EEENS5_IJSH_SC_EEEEEEEvNS4_8identityENS4_18SM100_TMA_2SM_LOADES1B_vS1C_EENS_8epilogue10collective18CollectiveEpilogueINS1F_23Sm100TmaWarpSpecializedILi4ELi2ELi32ELb1ELb0EEEJNS5_IJNSA_ILi64EEESG_SH_EEENS5_IJNST_IS1K_SC_EENST_INS5_IJSH_SB_EEENS5_IJSC_SF_EEEEEEEESJ_SK_SJ_SK_NS1F_6fusion15FusionCallbacksIS1J_NS1R_17LinearCombinationISJ_fSJ_fLNS_15FloatRoundStyleE2EEES1L_S1Q_JEEENS4_5SM1004TMEM4LOAD26SM100_TMEM_LOAD_32dp32b32xENS4_13SM90_TMA_LOADES1B_NS4_39AutoVectorizingCopyWithAssumedAlignmentILi128EEENS4_14SM90_TMA_STOREES1B_S23_S23_EEEvvEEEEvNT_6ParamsE) ;  /* 0xffffff5402887950 */ /* 0x000fea0003c3ffff */
.L_x_193:
[----:B------:R-:W-:-:S00]  /*a9e0*/  BRA `(.L_x_193) ;  /* 0xfffffffc00fc7947 */ /* 0x000fc0000383ffff */
[----:B------:R-:W-:-:S00]  /*a9f0*/  NOP ;  /* 0x0000000000007918 */ /* 0x000fc00000000000 */
        /* <DEDUP_REMOVED lines=8> */
.L_x_194:


//--------------------- .nv.global.init           --------------------------
	.section	.nv.global.init,"aw",@progbits
.nv.global.init:
	.type		$str$27,@object
	.size		$str$27,($str$28 - $str$27)
$str$27:
        /*0000*/ 	.byte	0x28, 0x61, 0x64, 0x64, 0x72, 0x65, 0x73, 0x73, 0x20, 0x26, 0x20, 0x6d, 0x61, 0x73, 0x6b, 0x29
        /*0010*/ 	.byte	0x20, 0x3d, 0x3d, 0x20, 0x30, 0x00
	.type		$str$28,@object
	.size		$str$28,($str$26 - $str$28)
$str$28:
        /*0016*/ 	.byte	0x2f, 0x74, 0x6d, 0x70, 0x2f, 0x63, 0x75, 0x74, 0x6c, 0x61, 0x73, 0x73, 0x5f, 0x73, 0x77, 0x65
        /*0026*/ 	.byte	0x65, 0x70, 0x5f, 0x73, 0x72, 0x63, 0x2f, 0x69, 0x6e, 0x63, 0x6c, 0x75, 0x64, 0x65, 0x2f, 0x63
        /*0036*/ 	.byte	0x75, 0x74, 0x65, 0x2f, 0x70, 0x6f, 0x69, 0x6e, 0x74, 0x65, 0x72, 0x5f, 0x66, 0x6c, 0x61, 0x67
        /*0046*/ 	.byte	0x67, 0x65, 0x64, 0x2e, 0x68, 0x70, 0x70, 0x00
	.type		$str$26,@object
	.size		$str$26,($str$25 - $str$26)
$str$26:
        /*004e*/ 	.byte	0x2f, 0x74, 0x6d, 0x70, 0x2f, 0x63, 0x75, 0x74, 0x6c, 0x61, 0x73, 0x73, 0x5f, 0x73, 0x77, 0x65
        /*005e*/ 	.byte	0x65, 0x70, 0x5f, 0x73, 0x72, 0x63, 0x2f, 0x69, 0x6e, 0x63, 0x6c, 0x75, 0x64, 0x65, 0x2f, 0x63
        /*006e*/ 	.byte	0x75, 0x74, 0x65, 0x2f, 0x61, 0x74, 0x6f, 0x6d, 0x2f, 0x63, 0x6f, 0x70, 0x79, 0x5f, 0x74, 0x72
        /*007e*/ 	.byte	0x61, 0x69, 0x74, 0x73, 0x5f, 0x73, 0x6d, 0x31, 0x30, 0x30, 0x2e, 0x68, 0x70, 0x70, 0x00
	.type		$str$25,@object
	.size		$str$25,(__unnamed_1 - $str$25)
$str$25:
        /*008d*/ 	.byte	0x28, 0x28, 0x75, 0x69, 0x6e, 0x74, 0x33, 0x32, 0x5f, 0x74, 0x28, 0x74, 0x68, 0x72, 0x65, 0x61
        /*009d*/ 	.byte	0x64, 0x49, 0x64, 0x78, 0x2e, 0x78, 0x29, 0x20, 0x2f, 0x20, 0x33, 0x32, 0x29, 0x20, 0x25, 0x20
        /*00ad*/ 	.byte	0x34, 0x29, 0x20, 0x3d, 0x3d, 0x20, 0x28, 0x28, 0x28, 0x74, 0x6d, 0x65, 0x6d, 0x5f, 0x61, 0x64
        /*00bd*/ 	.byte	0x64, 0x72, 0x20, 0x3e, 0x3e, 0x20, 0x31, 0x36, 0x29, 0x20, 0x2f, 0x20, 0x33, 0x32, 0x29, 0x20
        /*00cd*/ 	.byte	0x25, 0x20, 0x34, 0x29, 0x00
	.type		__unnamed_1,@object
	.size		__unnamed_1,(__unnamed_2 - __unnamed_1)
__unnamed_1:
        /*00d2*/ 	.byte	0x61, 0x75, 0x74, 0x6f, 0x20, 0x63, 0x75, 0x74, 0x65, 0x3a, 0x3a, 0x61, 0x73, 0x5f, 0x70, 0x6f
        /* <DEDUP_REMOVED lines=24> */
        /*0262*/ 	.byte	0x43, 0x3c, 0x34, 0x30, 0x39, 0x36, 0x3e, 0x3e, 0x3e, 0x3e, 0x5d, 0x00
	.type		__unnamed_2,@object
	.size		__unnamed_2,(.L_2 - __unnamed_2)
__unnamed_2:
        /* <DEDUP_REMOVED lines=42> */
        /*050e*/ 	.byte	0x3e, 0x3e, 0x5d, 0x00
.L_2:


//--------------------- .nv.shared._ZN7cutlass13device_kernelINS_4gemm6kernel13GemmUniversalIN4cute5tupleIJiiiiEEENS1_10collective13CollectiveMmaINS1_35MainloopSm100TmaUmmaWarpSpecializedILi3ELi2ELi4ENS5_IJNS4_1CILi2EEESB_NSA_ILi1EEEEEEEENS5_IJNSA_ILi128EEENSA_ILi256EEENSA_ILi32EEEEEENS_10bfloat16_tENS5_IJlSC_lEEESJ_SK_NS4_8TiledMMAINS4_8MMA_AtomIJNS4_26SM100_MMA_F16BF16_2x1SM_SSISJ_SJ_fLi128ELi256ELNS4_4UMMA5MajorE0ELSP_0ELNSO_7ScaleInE0ELSQ_0EEEEEENS4_6LayoutINS5_IJSC_SC_SC_EEENS5_IJNSA_ILi0EEESV_SV_EEEEENS5_IJNS4_10UnderscoreESY_SY_EEEEENS4_28SM100_TMA_2SM_LOAD_MULTICASTENS4_14ComposedLayoutINS4_7SwizzleILi2ELi4ELi3EEENS4_18smem_ptr_flag_bitsILi16EEENST_INS5_IJNSA_ILi8EEESH_EEENS5_IJSH_SC_EEEEEEEvNS4_8identityENS4_18SM100_TMA_2SM_LOADES1B_vS1C_EENS_8epilogue10collective18CollectiveEpilogueINS1F_23Sm100TmaWarpSpecializedILi4ELi2ELi32ELb1ELb0EEEJNS5_IJNSA_ILi64EEESG_SH_EEENS5_IJNST_IS1K_SC_EENST_INS5_IJSH_SB_EEENS5_IJSC_SF_EEEEEEEESJ_SK_SJ_SK_NS1F_6fusion15FusionCallbacksIS1J_NS1R_17LinearCombinationISJ_fSJ_fLNS_15FloatRoundStyleE2EEES1L_S1Q_JEEENS4_5SM1004TMEM4LOAD26SM100_TMEM_LOAD_32dp32b32xENS4_13SM90_TMA_LOADES1B_NS4_39AutoVectorizingCopyWithAssumedAlignmentILi128EEENS4_14SM90_TMA_STOREES1B_S23_S23_EEEvvEEEEvNT_6ParamsE --------------------------
	.section	.nv.shared._ZN7cutlass13device_kernelINS_4gemm6kernel13GemmUniversalIN4cute5tupleIJiiiiEEENS1_10collective13CollectiveMmaINS1_35MainloopSm100TmaUmmaWarpSpecializedILi3ELi2ELi4ENS5_IJNS4_1CILi2EEESB_NSA_ILi1EEEEEEEENS5_IJNSA_ILi128EEENSA_ILi256EEENSA_ILi32EEEEEENS_10bfloat16_tENS5_IJlSC_lEEESJ_SK_NS4_8TiledMMAINS4_8MMA_AtomIJNS4_26SM100_MMA_F16BF16_2x1SM_SSISJ_SJ_fLi128ELi256ELNS4_4UMMA5MajorE0ELSP_0ELNSO_7ScaleInE0ELSQ_0EEEEEENS4_6LayoutINS5_IJSC_SC_SC_EEENS5_IJNSA_ILi0EEESV_SV_EEEEENS5_IJNS4_10UnderscoreESY_SY_EEEEENS4_28SM100_TMA_2SM_LOAD_MULTICASTENS4_14ComposedLayoutINS4_7SwizzleILi2ELi4ELi3EEENS4_18smem_ptr_flag_bitsILi16EEENST_INS5_IJNSA_ILi8EEESH_EEENS5_IJSH_SC_EEEEEEEvNS4_8identityENS4_18SM100_TMA_2SM_LOADES1B_vS1C_EENS_8epilogue10collective18CollectiveEpilogueINS1F_23Sm100TmaWarpSpecializedILi4ELi2ELi32ELb1ELb0EEEJNS5_IJNSA_ILi64EEESG_SH_EEENS5_IJNST_IS1K_SC_EENST_INS5_IJSH_SB_EEENS5_IJSC_SF_EEEEEEEESJ_SK_SJ_SK_NS1F_6fusion15FusionCallbacksIS1J_NS1R_17LinearCombinationISJ_fSJ_fLNS_15FloatRoundStyleE2EEES1L_S1Q_JEEENS4_5SM1004TMEM4LOAD26SM100_TMEM_LOAD_32dp32b32xENS4_13SM90_TMA_LOADES1B_NS4_39AutoVectorizingCopyWithAssumedAlignmentILi128EEENS4_14SM90_TMA_STOREES1B_S23_S23_EEEvvEEEEvNT_6ParamsE,"aw",@nobits
	.sectionflags	@""
	.align	16
	.zero		1024


//--------------------- .nv.shared.reserved.0     --------------------------
	.section	.nv.shared.reserved.0,"aw",@nobits
	.weak		__nv_reservedSMEM_offset_0_alias
	.size		__nv_reservedSMEM_offset_0_alias, 0, 64
	.other		__nv_reservedSMEM_offset_0_alias,@"STO_CUDA_RESERVED_SHARED STV_DEFAULT"
__nv_reservedSMEM_offset_0_alias:
	.zero		0
.nv.shared.reserved.0:
	.zero		64
	.weak		__nv_reservedSMEM_tcgen05_partition
	.type		__nv_reservedSMEM_tcgen05_partition,@object
	.size		__nv_reservedSMEM_tcgen05_partition,(.L_0 - __nv_reservedSMEM_tcgen05_partition)
__nv_reservedSMEM_tcgen05_partition:
	.zero		32
.L_0:


//--------------------- .nv.global                --------------------------
	.section	.nv.global,"aw",@nobits
.nv.global:
	.type		_ZN39_INTERNAL_679cda2c_4_k_cu_264749c2_84124cute1_E,@object
	.size		_ZN39_INTERNAL_679cda2c_4_k_cu_264749c2_84124cute1_E,(_ZN39_INTERNAL_679cda2c_4_k_cu_264749c2_84124cuda3std3__45__cpo6cbeginE - _ZN39_INTERNAL_679cda2c_4_k_cu_264749c2_84124cute1_E)
_ZN39_INTERNAL_679cda2c_4_k_cu_264749c2_84124cute1_E:
	.zero		1
	.type		_ZN39_INTERNAL_679cda2c_4_k_cu_264749c2_84124cuda3std3__45__cpo6cbeginE,@object
	.size		_ZN39_INTERNAL_679cda2c_4_k_cu_264749c2_84124cuda3std3__45__cpo6cbeginE,(_ZN39_INTERNAL_679cda2c_4_k_cu_264749c2_84124cuda3std3__48in_placeE - _ZN39_INTERNAL_679cda2c_4_k_cu_264749c2_84124cuda3std3__45__cpo6cbeginE)
_ZN39_INTERNAL_679cda2c_4_k_cu_264749c2_84124cuda3std3__45__cpo6cbeginE:
	.zero		1
	.type		_ZN39_INTERNAL_679cda2c_4_k_cu_264749c2_84124cuda3std3__48in_placeE,@object
	.size		_ZN39_INTERNAL_679cda2c_4_k_cu_264749c2_84124cuda3std3__48in_placeE,(_ZN39_INTERNAL_679cda2c_4_k_cu_264749c2_84124cuda3std6ranges3__45__cpo9iter_moveE - _ZN39_INTERNAL_679cda2c_4_k_cu_264749c2_84124cuda3std3__48in_placeE)
_ZN39_INTERNAL_679cda2c_4_k_cu_264749c2_84124cuda3std3__48in_placeE:
	.zero		1
	.type		_ZN39_INTERNAL_679cda2c_4_k_cu_264749c2_84124cuda3std6ranges3__45__cpo9iter_moveE,@object
	.size		_ZN39_INTERNAL_679cda2c_4_k_cu_264749c2_84124cuda3std6ranges3__45__cpo9iter_moveE,(_ZN39_INTERNAL_679cda2c_4_k_cu_264749c2_84124cuda3std3__45__cpo5beginE - _ZN39_INTERNAL_679cda2c_4_k_cu_264749c2_84124cuda3std6ranges3__45__cpo9iter_moveE)
_ZN39_INTERNAL_679cda2c_4_k_cu_264749c2_84124cuda3std6ranges3__45__cpo9iter_moveE:
	.zero		1
	.type		_ZN39_INTERNAL_679cda2c_4_k_cu_264749c2_84124cuda3std3__45__cpo5beginE,@object
	.size		_ZN39_INTERNAL_679cda2c_4_k_cu_264749c2_84124cuda3std3__45__cpo5beginE,(_ZN39_INTERNAL_679cda2c_4_k_cu_264749c2_84124cuda3std3__441_GLOBAL__N__679cda2c_4_k_cu_264749c2_84126ignoreE - _ZN39_INTERNAL_679cda2c_4_k_cu_264749c2_84124cuda3std3__45__cpo5beginE)
_ZN39_INTERNAL_679cda2c_4_k_cu_264749c2_84124cuda3std3__45__cpo5beginE:
	.zero		1
	.type		_ZN39_INTERNAL_679cda2c_4_k_cu_264749c2_84124cuda3std3__441_GLOBAL__N__679cda2c_4_k_cu_264749c2_84126ignoreE,@object
	.size		_ZN39_INTERNAL_679cda2c_4_k_cu_264749c2_84124cuda3std3__441_GLOBAL__N__679cda2c_4_k_cu_264749c2_84126ignoreE,(_ZN39_INTERNAL_679cda2c_4_k_cu_264749c2_84124cute7productE - _ZN39_INTERNAL_679cda2c_4_k_cu_264749c2_84124cuda3std3__441_GLOBAL__N__679cda2c_4_k_cu_264749c2_84126ignoreE)
_ZN39_INTERNAL_679cda2c_4_k_cu_264749c2_84124cuda3std3__441_GLOBAL__N__679cda2c_4_k_cu_264749c2_84126ignoreE:
	.zero		1
	.type		_ZN39_INTERNAL_679cda2c_4_k_cu_264749c2_84124cute7productE,@object
	.size		_ZN39_INTERNAL_679cda2c_4_k_cu_264749c2_84124cute7productE,(_ZN39_INTERNAL_679cda2c_4_k_cu_264749c2_84124cuda3std3__45__cpo3endE - _ZN39_INTERNAL_679cda2c_4_k_cu_264749c2_84124cute7productE)
_ZN39_INTERNAL_679cda2c_4_k_cu_264749c2_84124cute7productE:
	.zero		1
	.type		_ZN39_INTERNAL_679cda2c_4_k_cu_264749c2_84124cuda3std3__45__cpo3endE,@object
	.size		_ZN39_INTERNAL_679cda2c_4_k_cu_264749c2_84124cuda3std3__45__cpo3endE,(_ZN39_INTERNAL_679cda2c_4_k_cu_264749c2_84124cuda3std3__419piecewise_constructE - _ZN39_INTERNAL_679cda2c_4_k_cu_264749c2_84124cuda3std3__45__cpo3endE)
_ZN39_INTERNAL_679cda2c_4_k_cu_264749c2_84124cuda3std3__45__cpo3endE:
	.zero		1
	.type		_ZN39_INTERNAL_679cda2c_4_k_cu_264749c2_84124cuda3std3__419piecewise_constructE,@object
	.size		_ZN39_INTERNAL_679cda2c_4_k_cu_264749c2_84124cuda3std3__419piecewise_constructE,(_ZN39_INTERNAL_679cda2c_4_k_cu_264749c2_84124cuda3std3__45__cpo4cendE - _ZN39_INTERNAL_679cda2c_4_k_cu_264749c2_84124cuda3std3__419piecewise_constructE)
_ZN39_INTERNAL_679cda2c_4_k_cu_264749c2_84124cuda3std3__419piecewise_constructE:
	.zero		1
	.type		_ZN39_INTERNAL_679cda2c_4_k_cu_264749c2_84124cuda3std3__45__cpo4cendE,@object
	.size		_ZN39_INTERNAL_679cda2c_4_k_cu_264749c2_84124cuda3std3__45__cpo4cendE,(_ZN39_INTERNAL_679cda2c_4_k_cu_264749c2_84124cuda3std6ranges3__45__cpo4swapE - _ZN39_INTERNAL_679cda2c_4_k_cu_264749c2_84124cuda3std3__45__cpo4cendE)
_ZN39_INTERNAL_679cda2c_4_k_cu_264749c2_84124cuda3std3__45__cpo4cendE:
	.zero		1
	.type		_ZN39_INTERNAL_679cda2c_4_k_cu_264749c2_84124cuda3std6ranges3__45__cpo4swapE,@object
	.size		_ZN39_INTERNAL_679cda2c_4_k_cu_264749c2_84124cuda3std6ranges3__45__cpo4swapE,(.L_10 - _ZN39_INTERNAL_679cda2c_4_k_cu_264749c2_84124cuda3std6ranges3__45__cpo4swapE)
_ZN39_INTERNAL_679cda2c_4_k_cu_264749c2_84124cuda3std6ranges3__45__cpo4swapE:
	.zero		1
.L_10:


//--------------------- .nv.constant0._ZN7cutlass13device_kernelINS_4gemm6kernel13GemmUniversalIN4cute5tupleIJiiiiEEENS1_10collective13CollectiveMmaINS1_35MainloopSm100TmaUmmaWarpSpecializedILi3ELi2ELi4ENS5_IJNS4_1CILi2EEESB_NSA_ILi1EEEEEEEENS5_IJNSA_ILi128EEENSA_ILi256EEENSA_ILi32EEEEEENS_10bfloat16_tENS5_IJlSC_lEEESJ_SK_NS4_8TiledMMAINS4_8MMA_AtomIJNS4_26SM100_MMA_F16BF16_2x1SM_SSISJ_SJ_fLi128ELi256ELNS4_4UMMA5MajorE0ELSP_0ELNSO_7ScaleInE0ELSQ_0EEEEEENS4_6LayoutINS5_IJSC_SC_SC_EEENS5_IJNSA_ILi0EEESV_SV_EEEEENS5_IJNS4_10UnderscoreESY_SY_EEEEENS4_28SM100_TMA_2SM_LOAD_MULTICASTENS4_14ComposedLayoutINS4_7SwizzleILi2ELi4ELi3EEENS4_18smem_ptr_flag_bitsILi16EEENST_INS5_IJNSA_ILi8EEESH_EEENS5_IJSH_SC_EEEEEEEvNS4_8identityENS4_18SM100_TMA_2SM_LOADES1B_vS1C_EENS_8epilogue10collective18CollectiveEpilogueINS1F_23Sm100TmaWarpSpecializedILi4ELi2ELi32ELb1ELb0EEEJNS5_IJNSA_ILi64EEESG_SH_EEENS5_IJNST_IS1K_SC_EENST_INS5_IJSH_SB_EEENS5_IJSC_SF_EEEEEEEESJ_SK_SJ_SK_NS1F_6fusion15FusionCallbacksIS1J_NS1R_17LinearCombinationISJ_fSJ_fLNS_15FloatRoundStyleE2EEES1L_S1Q_JEEENS4_5SM1004TMEM4LOAD26SM100_TMEM_LOAD_32dp32b32xENS4_13SM90_TMA_LOADES1B_NS4_39AutoVectorizingCopyWithAssumedAlignmentILi128EEENS4_14SM90_TMA_STOREES1B_S23_S23_EEEvvEEEEvNT_6ParamsE --------------------------
	.section	.nv.constant0._ZN7cutlass13device_kernelINS_4gemm6kernel13GemmUniversalIN4cute5tupleIJiiiiEEENS1_10collective13CollectiveMmaINS1_35MainloopSm100TmaUmmaWarpSpecializedILi3ELi2ELi4ENS5_IJNS4_1CILi2EEESB_NSA_ILi1EEEEEEEENS5_IJNSA_ILi128EEENSA_ILi256EEENSA_ILi32EEEEEENS_10bfloat16_tENS5_IJlSC_lEEESJ_SK_NS4_8TiledMMAINS4_8MMA_AtomIJNS4_26SM100_MMA_F16BF16_2x1SM_SSISJ_SJ_fLi128ELi256ELNS4_4UMMA5MajorE0ELSP_0ELNSO_7ScaleInE0ELSQ_0EEEEEENS4_6LayoutINS5_IJSC_SC_SC_EEENS5_IJNSA_ILi0EEESV_SV_EEEEENS5_IJNS4_10UnderscoreESY_SY_EEEEENS4_28SM100_TMA_2SM_LOAD_MULTICASTENS4_14ComposedLayoutINS4_7SwizzleILi2ELi4ELi3EEENS4_18smem_ptr_flag_bitsILi16EEENST_INS5_IJNSA_ILi8EEESH_EEENS5_IJSH_SC_EEEEEEEvNS4_8identityENS4_18SM100_TMA_2SM_LOADES1B_vS1C_EENS_8epilogue10collective18CollectiveEpilogueINS1F_23Sm100TmaWarpSpecializedILi4ELi2ELi32ELb1ELb0EEEJNS5_IJNSA_ILi64EEESG_SH_EEENS5_IJNST_IS1K_SC_EENST_INS5_IJSH_SB_EEENS5_IJSC_SF_EEEEEEEESJ_SK_SJ_SK_NS1F_6fusion15FusionCallbacksIS1J_NS1R_17LinearCombinationISJ_fSJ_fLNS_15FloatRoundStyleE2EEES1L_S1Q_JEEENS4_5SM1004TMEM4LOAD26SM100_TMEM_LOAD_32dp32b32xENS4_13SM90_TMA_LOADES1B_NS4_39AutoVectorizingCopyWithAssumedAlignmentILi128EEENS4_14SM90_TMA_STOREES1B_S23_S23_EEEvvEEEEvNT_6ParamsE,"a",@progbits
	.sectionflags	@""
	.align	4
.nv.constant0._ZN7cutlass13device_kernelINS_4gemm6kernel13GemmUniversalIN4cute5tupleIJiiiiEEENS1_10collective13CollectiveMmaINS1_35MainloopSm100TmaUmmaWarpSpecializedILi3ELi2ELi4ENS5_IJNS4_1CILi2EEESB_NSA_ILi1EEEEEEEENS5_IJNSA_ILi128EEENSA_ILi256EEENSA_ILi32EEEEEENS_10bfloat16_tENS5_IJlSC_lEEESJ_SK_NS4_8TiledMMAINS4_8MMA_AtomIJNS4_26SM100_MMA_F16BF16_2x1SM_SSISJ_SJ_fLi128ELi256ELNS4_4UMMA5MajorE0ELSP_0ELNSO_7ScaleInE0ELSQ_0EEEEEENS4_6LayoutINS5_IJSC_SC_SC_EEENS5_IJNSA_ILi0EEESV_SV_EEEEENS5_IJNS4_10UnderscoreESY_SY_EEEEENS4_28SM100_TMA_2SM_LOAD_MULTICASTENS4_14ComposedLayoutINS4_7SwizzleILi2ELi4ELi3EEENS4_18smem_ptr_flag_bitsILi16EEENST_INS5_IJNSA_ILi8EEESH_EEENS5_IJSH_SC_EEEEEEEvNS4_8identityENS4_18SM100_TMA_2SM_LOADES1B_vS1C_EENS_8epilogue10collective18CollectiveEpilogueINS1F_23Sm100TmaWarpSpecializedILi4ELi2ELi32ELb1ELb0EEEJNS5_IJNSA_ILi64EEESG_SH_EEENS5_IJNST_IS1K_SC_EENST_INS5_IJSH_SB_EEENS5_IJSC_SF_EEEEEEEESJ_SK_SJ_SK_NS1F_6fusion15FusionCallbacksIS1J_NS1R_17LinearCombinationISJ_fSJ_fLNS_15FloatRoundStyleE2EEES1L_S1Q_JEEENS4_5SM1004TMEM4LOAD26SM100_TMEM_LOAD_32dp32b32xENS4_13SM90_TMA_LOADES1B_NS4_39AutoVectorizingCopyWithAssumedAlignmentILi128EEENS4_14SM90_TMA_STOREES1B_S23_S23_EEEvvEEEEvNT_6ParamsE:
	.zero		2944


//--------------------- SYMBOLS --------------------------

	.type		.nv.reservedSmem.offset0,@object
	.size		.nv.reservedSmem.offset0,0x4
	.type		.nv.reservedSmem.cap,@object
	.size		.nv.reservedSmem.cap,0x4
	.type		__assertfail,@function
